//
// Generated by NVIDIA NVVM Compiler
//
// Compiler Build ID: CL-36424714
// Cuda compilation tools, release 13.0, V13.0.88
// Based on NVVM 20.0.0
//

.version 9.0
.target sm_100
.address_size 64

	// .globl	_Z6func_1PjS_S_

.visible .entry _Z6func_1PjS_S_(
	.param .u64 .ptr .align 1 _Z6func_1PjS_S__param_0,
	.param .u64 .ptr .align 1 _Z6func_1PjS_S__param_1,
	.param .u64 .ptr .align 1 _Z6func_1PjS_S__param_2
)
{
	.reg .pred 	%p<3>;
	.reg .b32 	%r<543>;
	.reg .b64 	%rd<15>;

	mov.u32 	%r10, %tid.x;
	mov.u32 	%r11, %ctaid.x;
	mov.u32 	%r12, %ntid.x;
	mad.lo.s32 	%r542, %r11, %r12, %r10;
	setp.gt.s32 	%p1, %r542, 999;
	@%p1 bra 	$L__BB0_3;
	shl.b32 	%r541, %r542, 4;
	shl.b32 	%r540, %r542, 3;
	shl.b32 	%r538, %r12, 4;
	shl.b32 	%r539, %r12, 3;
$L__BB0_2:
	ld.param.u64 	%rd14, [_Z6func_1PjS_S__param_2];
	ld.param.u64 	%rd13, [_Z6func_1PjS_S__param_1];
	ld.param.u64 	%rd12, [_Z6func_1PjS_S__param_0];
	cvta.to.global.u64 	%rd4, %rd12;
	mul.wide.s32 	%rd5, %r540, 4;
	add.s64 	%rd6, %rd4, %rd5;
	cvta.to.global.u64 	%rd7, %rd13;
	add.s64 	%rd8, %rd7, %rd5;
	cvta.to.global.u64 	%rd9, %rd14;
	mul.wide.s32 	%rd10, %r541, 4;
	add.s64 	%rd11, %rd9, %rd10;
	ld.global.u32 	%r514, [%rd6];
	ld.global.u32 	%r515, [%rd8];
	mul.lo.s32 	%r516, %r515, %r514;
	st.global.u32 	[%rd11], %r516;
	mov.b32 	%r481, 0;
	st.global.u32 	[%rd11+32], %r481;
	ld.global.u32 	%r517, [%rd6];
	ld.global.u32 	%r518, [%rd8+4];
	mul.lo.s32 	%r16, %r518, %r517;
	st.global.u32 	[%rd11+4], %r16;
	st.global.u32 	[%rd11+36], %r481;
	ld.global.u32 	%r519, [%rd6];
	ld.global.u32 	%r520, [%rd8+8];
	mul.lo.s32 	%r521, %r520, %r519;
	st.global.u32 	[%rd11+8], %r521;
	st.global.u32 	[%rd11+40], %r481;
	ld.global.u32 	%r522, [%rd6];
	ld.global.u32 	%r523, [%rd8+12];
	mul.lo.s32 	%r524, %r523, %r522;
	st.global.u32 	[%rd11+12], %r524;
	st.global.u32 	[%rd11+44], %r481;
	ld.global.u32 	%r525, [%rd6];
	ld.global.u32 	%r526, [%rd8+16];
	mul.lo.s32 	%r527, %r526, %r525;
	st.global.u32 	[%rd11+16], %r527;
	st.global.u32 	[%rd11+48], %r481;
	ld.global.u32 	%r528, [%rd6];
	ld.global.u32 	%r529, [%rd8+20];
	mul.lo.s32 	%r530, %r529, %r528;
	st.global.u32 	[%rd11+20], %r530;
	st.global.u32 	[%rd11+52], %r481;
	ld.global.u32 	%r531, [%rd6];
	ld.global.u32 	%r532, [%rd8+24];
	mul.lo.s32 	%r533, %r532, %r531;
	st.global.u32 	[%rd11+24], %r533;
	st.global.u32 	[%rd11+56], %r481;
	ld.global.u32 	%r534, [%rd6];
	ld.global.u32 	%r535, [%rd8+28];
	mul.lo.s32 	%r536, %r535, %r534;
	st.global.u32 	[%rd11+28], %r536;
	st.global.u32 	[%rd11+60], %r481;
	ld.global.u32 	%r14, [%rd6];
	ld.global.u32 	%r15, [%rd8];
	// begin inline asm
	mad.hi.cc.u32 %r13, %r14, %r15, %r16;
	
	// end inline asm
	st.global.u32 	[%rd11+4], %r13;
	ld.global.u32 	%r18, [%rd6];
	ld.global.u32 	%r19, [%rd8+4];
	ld.global.u32 	%r20, [%rd11+8];
	// begin inline asm
	madc.hi.cc.u32 %r17, %r18, %r19, %r20;
	
	// end inline asm
	st.global.u32 	[%rd11+8], %r17;
	ld.global.u32 	%r22, [%rd6];
	ld.global.u32 	%r23, [%rd8+8];
	ld.global.u32 	%r24, [%rd11+12];
	// begin inline asm
	madc.hi.cc.u32 %r21, %r22, %r23, %r24;
	
	// end inline asm
	st.global.u32 	[%rd11+12], %r21;
	ld.global.u32 	%r26, [%rd6];
	ld.global.u32 	%r27, [%rd8+12];
	ld.global.u32 	%r28, [%rd11+16];
	// begin inline asm
	madc.hi.cc.u32 %r25, %r26, %r27, %r28;
	
	// end inline asm
	st.global.u32 	[%rd11+16], %r25;
	ld.global.u32 	%r30, [%rd6];
	ld.global.u32 	%r31, [%rd8+16];
	ld.global.u32 	%r32, [%rd11+20];
	// begin inline asm
	madc.hi.cc.u32 %r29, %r30, %r31, %r32;
	
	// end inline asm
	st.global.u32 	[%rd11+20], %r29;
	ld.global.u32 	%r34, [%rd6];
	ld.global.u32 	%r35, [%rd8+20];
	ld.global.u32 	%r36, [%rd11+24];
	// begin inline asm
	madc.hi.cc.u32 %r33, %r34, %r35, %r36;
	
	// end inline asm
	st.global.u32 	[%rd11+24], %r33;
	ld.global.u32 	%r38, [%rd6];
	ld.global.u32 	%r39, [%rd8+24];
	ld.global.u32 	%r40, [%rd11+28];
	// begin inline asm
	madc.hi.cc.u32 %r37, %r38, %r39, %r40;
	
	// end inline asm
	st.global.u32 	[%rd11+28], %r37;
	ld.global.u32 	%r42, [%rd6];
	ld.global.u32 	%r43, [%rd8+28];
	ld.global.u32 	%r44, [%rd11+32];
	// begin inline asm
	madc.hi.u32 %r41, %r42, %r43, %r44;
	
	// end inline asm
	st.global.u32 	[%rd11+32], %r41;
	ld.global.u32 	%r109, [%rd6+4];
	ld.global.u32 	%r47, [%rd8];
	ld.global.u32 	%r48, [%rd11+4];
	// begin inline asm
	mad.lo.cc.u32 %r45, %r109, %r47, %r48;
	
	// end inline asm
	st.global.u32 	[%rd11+4], %r45;
	ld.global.u32 	%r51, [%rd8+4];
	ld.global.u32 	%r52, [%rd11+8];
	// begin inline asm
	madc.lo.cc.u32 %r49, %r109, %r51, %r52;
	
	// end inline asm
	st.global.u32 	[%rd11+8], %r49;
	ld.global.u32 	%r55, [%rd8+8];
	ld.global.u32 	%r56, [%rd11+12];
	// begin inline asm
	madc.lo.cc.u32 %r53, %r109, %r55, %r56;
	
	// end inline asm
	st.global.u32 	[%rd11+12], %r53;
	ld.global.u32 	%r59, [%rd8+12];
	ld.global.u32 	%r60, [%rd11+16];
	// begin inline asm
	madc.lo.cc.u32 %r57, %r109, %r59, %r60;
	
	// end inline asm
	st.global.u32 	[%rd11+16], %r57;
	ld.global.u32 	%r63, [%rd8+16];
	ld.global.u32 	%r64, [%rd11+20];
	// begin inline asm
	madc.lo.cc.u32 %r61, %r109, %r63, %r64;
	
	// end inline asm
	st.global.u32 	[%rd11+20], %r61;
	ld.global.u32 	%r67, [%rd8+20];
	ld.global.u32 	%r68, [%rd11+24];
	// begin inline asm
	madc.lo.cc.u32 %r65, %r109, %r67, %r68;
	
	// end inline asm
	st.global.u32 	[%rd11+24], %r65;
	ld.global.u32 	%r71, [%rd8+24];
	ld.global.u32 	%r72, [%rd11+28];
	// begin inline asm
	madc.lo.cc.u32 %r69, %r109, %r71, %r72;
	
	// end inline asm
	st.global.u32 	[%rd11+28], %r69;
	ld.global.u32 	%r75, [%rd8+28];
	ld.global.u32 	%r76, [%rd11+32];
	// begin inline asm
	madc.lo.cc.u32 %r73, %r109, %r75, %r76;
	
	// end inline asm
	st.global.u32 	[%rd11+32], %r73;
	ld.global.u32 	%r78, [%rd11+36];
	// begin inline asm
	addc.u32 %r77, %r78, %r481;
	
	// end inline asm
	st.global.u32 	[%rd11+36], %r77;
	ld.global.u32 	%r82, [%rd8];
	ld.global.u32 	%r83, [%rd11+8];
	// begin inline asm
	mad.hi.cc.u32 %r80, %r109, %r82, %r83;
	
	// end inline asm
	st.global.u32 	[%rd11+8], %r80;
	ld.global.u32 	%r86, [%rd8+4];
	ld.global.u32 	%r87, [%rd11+12];
	// begin inline asm
	madc.hi.cc.u32 %r84, %r109, %r86, %r87;
	
	// end inline asm
	st.global.u32 	[%rd11+12], %r84;
	ld.global.u32 	%r90, [%rd8+8];
	ld.global.u32 	%r91, [%rd11+16];
	// begin inline asm
	madc.hi.cc.u32 %r88, %r109, %r90, %r91;
	
	// end inline asm
	st.global.u32 	[%rd11+16], %r88;
	ld.global.u32 	%r94, [%rd8+12];
	ld.global.u32 	%r95, [%rd11+20];
	// begin inline asm
	madc.hi.cc.u32 %r92, %r109, %r94, %r95;
	
	// end inline asm
	st.global.u32 	[%rd11+20], %r92;
	ld.global.u32 	%r98, [%rd8+16];
	ld.global.u32 	%r99, [%rd11+24];
	// begin inline asm
	madc.hi.cc.u32 %r96, %r109, %r98, %r99;
	
	// end inline asm
	st.global.u32 	[%rd11+24], %r96;
	ld.global.u32 	%r102, [%rd8+20];
	ld.global.u32 	%r103, [%rd11+28];
	// begin inline asm
	madc.hi.cc.u32 %r100, %r109, %r102, %r103;
	
	// end inline asm
	st.global.u32 	[%rd11+28], %r100;
	ld.global.u32 	%r106, [%rd8+24];
	ld.global.u32 	%r107, [%rd11+32];
	// begin inline asm
	madc.hi.cc.u32 %r104, %r109, %r106, %r107;
	
	// end inline asm
	st.global.u32 	[%rd11+32], %r104;
	ld.global.u32 	%r110, [%rd8+28];
	ld.global.u32 	%r111, [%rd11+36];
	// begin inline asm
	madc.hi.u32 %r108, %r109, %r110, %r111;
	
	// end inline asm
	st.global.u32 	[%rd11+36], %r108;
	ld.global.u32 	%r176, [%rd6+8];
	ld.global.u32 	%r114, [%rd8];
	ld.global.u32 	%r115, [%rd11+8];
	// begin inline asm
	mad.lo.cc.u32 %r112, %r176, %r114, %r115;
	
	// end inline asm
	st.global.u32 	[%rd11+8], %r112;
	ld.global.u32 	%r118, [%rd8+4];
	ld.global.u32 	%r119, [%rd11+12];
	// begin inline asm
	madc.lo.cc.u32 %r116, %r176, %r118, %r119;
	
	// end inline asm
	st.global.u32 	[%rd11+12], %r116;
	ld.global.u32 	%r122, [%rd8+8];
	ld.global.u32 	%r123, [%rd11+16];
	// begin inline asm
	madc.lo.cc.u32 %r120, %r176, %r122, %r123;
	
	// end inline asm
	st.global.u32 	[%rd11+16], %r120;
	ld.global.u32 	%r126, [%rd8+12];
	ld.global.u32 	%r127, [%rd11+20];
	// begin inline asm
	madc.lo.cc.u32 %r124, %r176, %r126, %r127;
	
	// end inline asm
	st.global.u32 	[%rd11+20], %r124;
	ld.global.u32 	%r130, [%rd8+16];
	ld.global.u32 	%r131, [%rd11+24];
	// begin inline asm
	madc.lo.cc.u32 %r128, %r176, %r130, %r131;
	
	// end inline asm
	st.global.u32 	[%rd11+24], %r128;
	ld.global.u32 	%r134, [%rd8+20];
	ld.global.u32 	%r135, [%rd11+28];
	// begin inline asm
	madc.lo.cc.u32 %r132, %r176, %r134, %r135;
	
	// end inline asm
	st.global.u32 	[%rd11+28], %r132;
	ld.global.u32 	%r138, [%rd8+24];
	ld.global.u32 	%r139, [%rd11+32];
	// begin inline asm
	madc.lo.cc.u32 %r136, %r176, %r138, %r139;
	
	// end inline asm
	st.global.u32 	[%rd11+32], %r136;
	ld.global.u32 	%r142, [%rd8+28];
	ld.global.u32 	%r143, [%rd11+36];
	// begin inline asm
	madc.lo.cc.u32 %r140, %r176, %r142, %r143;
	
	// end inline asm
	st.global.u32 	[%rd11+36], %r140;
	ld.global.u32 	%r145, [%rd11+40];
	// begin inline asm
	addc.u32 %r144, %r145, %r481;
	
	// end inline asm
	st.global.u32 	[%rd11+40], %r144;
	ld.global.u32 	%r149, [%rd8];
	ld.global.u32 	%r150, [%rd11+12];
	// begin inline asm
	mad.hi.cc.u32 %r147, %r176, %r149, %r150;
	
	// end inline asm
	st.global.u32 	[%rd11+12], %r147;
	ld.global.u32 	%r153, [%rd8+4];
	ld.global.u32 	%r154, [%rd11+16];
	// begin inline asm
	madc.hi.cc.u32 %r151, %r176, %r153, %r154;
	
	// end inline asm
	st.global.u32 	[%rd11+16], %r151;
	ld.global.u32 	%r157, [%rd8+8];
	ld.global.u32 	%r158, [%rd11+20];
	// begin inline asm
	madc.hi.cc.u32 %r155, %r176, %r157, %r158;
	
	// end inline asm
	st.global.u32 	[%rd11+20], %r155;
	ld.global.u32 	%r161, [%rd8+12];
	ld.global.u32 	%r162, [%rd11+24];
	// begin inline asm
	madc.hi.cc.u32 %r159, %r176, %r161, %r162;
	
	// end inline asm
	st.global.u32 	[%rd11+24], %r159;
	ld.global.u32 	%r165, [%rd8+16];
	ld.global.u32 	%r166, [%rd11+28];
	// begin inline asm
	madc.hi.cc.u32 %r163, %r176, %r165, %r166;
	
	// end inline asm
	st.global.u32 	[%rd11+28], %r163;
	ld.global.u32 	%r169, [%rd8+20];
	ld.global.u32 	%r170, [%rd11+32];
	// begin inline asm
	madc.hi.cc.u32 %r167, %r176, %r169, %r170;
	
	// end inline asm
	st.global.u32 	[%rd11+32], %r167;
	ld.global.u32 	%r173, [%rd8+24];
	ld.global.u32 	%r174, [%rd11+36];
	// begin inline asm
	madc.hi.cc.u32 %r171, %r176, %r173, %r174;
	
	// end inline asm
	st.global.u32 	[%rd11+36], %r171;
	ld.global.u32 	%r177, [%rd8+28];
	ld.global.u32 	%r178, [%rd11+40];
	// begin inline asm
	madc.hi.u32 %r175, %r176, %r177, %r178;
	
	// end inline asm
	st.global.u32 	[%rd11+40], %r175;
	ld.global.u32 	%r243, [%rd6+12];
	ld.global.u32 	%r181, [%rd8];
	ld.global.u32 	%r182, [%rd11+12];
	// begin inline asm
	mad.lo.cc.u32 %r179, %r243, %r181, %r182;
	
	// end inline asm
	st.global.u32 	[%rd11+12], %r179;
	ld.global.u32 	%r185, [%rd8+4];
	ld.global.u32 	%r186, [%rd11+16];
	// begin inline asm
	madc.lo.cc.u32 %r183, %r243, %r185, %r186;
	
	// end inline asm
	st.global.u32 	[%rd11+16], %r183;
	ld.global.u32 	%r189, [%rd8+8];
	ld.global.u32 	%r190, [%rd11+20];
	// begin inline asm
	madc.lo.cc.u32 %r187, %r243, %r189, %r190;
	
	// end inline asm
	st.global.u32 	[%rd11+20], %r187;
	ld.global.u32 	%r193, [%rd8+12];
	ld.global.u32 	%r194, [%rd11+24];
	// begin inline asm
	madc.lo.cc.u32 %r191, %r243, %r193, %r194;
	
	// end inline asm
	st.global.u32 	[%rd11+24], %r191;
	ld.global.u32 	%r197, [%rd8+16];
	ld.global.u32 	%r198, [%rd11+28];
	// begin inline asm
	madc.lo.cc.u32 %r195, %r243, %r197, %r198;
	
	// end inline asm
	st.global.u32 	[%rd11+28], %r195;
	ld.global.u32 	%r201, [%rd8+20];
	ld.global.u32 	%r202, [%rd11+32];
	// begin inline asm
	madc.lo.cc.u32 %r199, %r243, %r201, %r202;
	
	// end inline asm
	st.global.u32 	[%rd11+32], %r199;
	ld.global.u32 	%r205, [%rd8+24];
	ld.global.u32 	%r206, [%rd11+36];
	// begin inline asm
	madc.lo.cc.u32 %r203, %r243, %r205, %r206;
	
	// end inline asm
	st.global.u32 	[%rd11+36], %r203;
	ld.global.u32 	%r209, [%rd8+28];
	ld.global.u32 	%r210, [%rd11+40];
	// begin inline asm
	madc.lo.cc.u32 %r207, %r243, %r209, %r210;
	
	// end inline asm
	st.global.u32 	[%rd11+40], %r207;
	ld.global.u32 	%r212, [%rd11+44];
	// begin inline asm
	addc.u32 %r211, %r212, %r481;
	
	// end inline asm
	st.global.u32 	[%rd11+44], %r211;
	ld.global.u32 	%r216, [%rd8];
	ld.global.u32 	%r217, [%rd11+16];
	// begin inline asm
	mad.hi.cc.u32 %r214, %r243, %r216, %r217;
	
	// end inline asm
	st.global.u32 	[%rd11+16], %r214;
	ld.global.u32 	%r220, [%rd8+4];
	ld.global.u32 	%r221, [%rd11+20];
	// begin inline asm
	madc.hi.cc.u32 %r218, %r243, %r220, %r221;
	
	// end inline asm
	st.global.u32 	[%rd11+20], %r218;
	ld.global.u32 	%r224, [%rd8+8];
	ld.global.u32 	%r225, [%rd11+24];
	// begin inline asm
	madc.hi.cc.u32 %r222, %r243, %r224, %r225;
	
	// end inline asm
	st.global.u32 	[%rd11+24], %r222;
	ld.global.u32 	%r228, [%rd8+12];
	ld.global.u32 	%r229, [%rd11+28];
	// begin inline asm
	madc.hi.cc.u32 %r226, %r243, %r228, %r229;
	
	// end inline asm
	st.global.u32 	[%rd11+28], %r226;
	ld.global.u32 	%r232, [%rd8+16];
	ld.global.u32 	%r233, [%rd11+32];
	// begin inline asm
	madc.hi.cc.u32 %r230, %r243, %r232, %r233;
	
	// end inline asm
	st.global.u32 	[%rd11+32], %r230;
	ld.global.u32 	%r236, [%rd8+20];
	ld.global.u32 	%r237, [%rd11+36];
	// begin inline asm
	madc.hi.cc.u32 %r234, %r243, %r236, %r237;
	
	// end inline asm
	st.global.u32 	[%rd11+36], %r234;
	ld.global.u32 	%r240, [%rd8+24];
	ld.global.u32 	%r241, [%rd11+40];
	// begin inline asm
	madc.hi.cc.u32 %r238, %r243, %r240, %r241;
	
	// end inline asm
	st.global.u32 	[%rd11+40], %r238;
	ld.global.u32 	%r244, [%rd8+28];
	ld.global.u32 	%r245, [%rd11+44];
	// begin inline asm
	madc.hi.u32 %r242, %r243, %r244, %r245;
	
	// end inline asm
	st.global.u32 	[%rd11+44], %r242;
	ld.global.u32 	%r310, [%rd6+16];
	ld.global.u32 	%r248, [%rd8];
	ld.global.u32 	%r249, [%rd11+16];
	// begin inline asm
	mad.lo.cc.u32 %r246, %r310, %r248, %r249;
	
	// end inline asm
	st.global.u32 	[%rd11+16], %r246;
	ld.global.u32 	%r252, [%rd8+4];
	ld.global.u32 	%r253, [%rd11+20];
	// begin inline asm
	madc.lo.cc.u32 %r250, %r310, %r252, %r253;
	
	// end inline asm
	st.global.u32 	[%rd11+20], %r250;
	ld.global.u32 	%r256, [%rd8+8];
	ld.global.u32 	%r257, [%rd11+24];
	// begin inline asm
	madc.lo.cc.u32 %r254, %r310, %r256, %r257;
	
	// end inline asm
	st.global.u32 	[%rd11+24], %r254;
	ld.global.u32 	%r260, [%rd8+12];
	ld.global.u32 	%r261, [%rd11+28];
	// begin inline asm
	madc.lo.cc.u32 %r258, %r310, %r260, %r261;
	
	// end inline asm
	st.global.u32 	[%rd11+28], %r258;
	ld.global.u32 	%r264, [%rd8+16];
	ld.global.u32 	%r265, [%rd11+32];
	// begin inline asm
	madc.lo.cc.u32 %r262, %r310, %r264, %r265;
	
	// end inline asm
	st.global.u32 	[%rd11+32], %r262;
	ld.global.u32 	%r268, [%rd8+20];
	ld.global.u32 	%r269, [%rd11+36];
	// begin inline asm
	madc.lo.cc.u32 %r266, %r310, %r268, %r269;
	
	// end inline asm
	st.global.u32 	[%rd11+36], %r266;
	ld.global.u32 	%r272, [%rd8+24];
	ld.global.u32 	%r273, [%rd11+40];
	// begin inline asm
	madc.lo.cc.u32 %r270, %r310, %r272, %r273;
	
	// end inline asm
	st.global.u32 	[%rd11+40], %r270;
	ld.global.u32 	%r276, [%rd8+28];
	ld.global.u32 	%r277, [%rd11+44];
	// begin inline asm
	madc.lo.cc.u32 %r274, %r310, %r276, %r277;
	
	// end inline asm
	st.global.u32 	[%rd11+44], %r274;
	ld.global.u32 	%r279, [%rd11+48];
	// begin inline asm
	addc.u32 %r278, %r279, %r481;
	
	// end inline asm
	st.global.u32 	[%rd11+48], %r278;
	ld.global.u32 	%r283, [%rd8];
	ld.global.u32 	%r284, [%rd11+20];
	// begin inline asm
	mad.hi.cc.u32 %r281, %r310, %r283, %r284;
	
	// end inline asm
	st.global.u32 	[%rd11+20], %r281;
	ld.global.u32 	%r287, [%rd8+4];
	ld.global.u32 	%r288, [%rd11+24];
	// begin inline asm
	madc.hi.cc.u32 %r285, %r310, %r287, %r288;
	
	// end inline asm
	st.global.u32 	[%rd11+24], %r285;
	ld.global.u32 	%r291, [%rd8+8];
	ld.global.u32 	%r292, [%rd11+28];
	// begin inline asm
	madc.hi.cc.u32 %r289, %r310, %r291, %r292;
	
	// end inline asm
	st.global.u32 	[%rd11+28], %r289;
	ld.global.u32 	%r295, [%rd8+12];
	ld.global.u32 	%r296, [%rd11+32];
	// begin inline asm
	madc.hi.cc.u32 %r293, %r310, %r295, %r296;
	
	// end inline asm
	st.global.u32 	[%rd11+32], %r293;
	ld.global.u32 	%r299, [%rd8+16];
	ld.global.u32 	%r300, [%rd11+36];
	// begin inline asm
	madc.hi.cc.u32 %r297, %r310, %r299, %r300;
	
	// end inline asm
	st.global.u32 	[%rd11+36], %r297;
	ld.global.u32 	%r303, [%rd8+20];
	ld.global.u32 	%r304, [%rd11+40];
	// begin inline asm
	madc.hi.cc.u32 %r301, %r310, %r303, %r304;
	
	// end inline asm
	st.global.u32 	[%rd11+40], %r301;
	ld.global.u32 	%r307, [%rd8+24];
	ld.global.u32 	%r308, [%rd11+44];
	// begin inline asm
	madc.hi.cc.u32 %r305, %r310, %r307, %r308;
	
	// end inline asm
	st.global.u32 	[%rd11+44], %r305;
	ld.global.u32 	%r311, [%rd8+28];
	ld.global.u32 	%r312, [%rd11+48];
	// begin inline asm
	madc.hi.u32 %r309, %r310, %r311, %r312;
	
	// end inline asm
	st.global.u32 	[%rd11+48], %r309;
	ld.global.u32 	%r377, [%rd6+20];
	ld.global.u32 	%r315, [%rd8];
	ld.global.u32 	%r316, [%rd11+20];
	// begin inline asm
	mad.lo.cc.u32 %r313, %r377, %r315, %r316;
	
	// end inline asm
	st.global.u32 	[%rd11+20], %r313;
	ld.global.u32 	%r319, [%rd8+4];
	ld.global.u32 	%r320, [%rd11+24];
	// begin inline asm
	madc.lo.cc.u32 %r317, %r377, %r319, %r320;
	
	// end inline asm
	st.global.u32 	[%rd11+24], %r317;
	ld.global.u32 	%r323, [%rd8+8];
	ld.global.u32 	%r324, [%rd11+28];
	// begin inline asm
	madc.lo.cc.u32 %r321, %r377, %r323, %r324;
	
	// end inline asm
	st.global.u32 	[%rd11+28], %r321;
	ld.global.u32 	%r327, [%rd8+12];
	ld.global.u32 	%r328, [%rd11+32];
	// begin inline asm
	madc.lo.cc.u32 %r325, %r377, %r327, %r328;
	
	// end inline asm
	st.global.u32 	[%rd11+32], %r325;
	ld.global.u32 	%r331, [%rd8+16];
	ld.global.u32 	%r332, [%rd11+36];
	// begin inline asm
	madc.lo.cc.u32 %r329, %r377, %r331, %r332;
	
	// end inline asm
	st.global.u32 	[%rd11+36], %r329;
	ld.global.u32 	%r335, [%rd8+20];
	ld.global.u32 	%r336, [%rd11+40];
	// begin inline asm
	madc.lo.cc.u32 %r333, %r377, %r335, %r336;
	
	// end inline asm
	st.global.u32 	[%rd11+40], %r333;
	ld.global.u32 	%r339, [%rd8+24];
	ld.global.u32 	%r340, [%rd11+44];
	// begin inline asm
	madc.lo.cc.u32 %r337, %r377, %r339, %r340;
	
	// end inline asm
	st.global.u32 	[%rd11+44], %r337;
	ld.global.u32 	%r343, [%rd8+28];
	ld.global.u32 	%r344, [%rd11+48];
	// begin inline asm
	madc.lo.cc.u32 %r341, %r377, %r343, %r344;
	
	// end inline asm
	st.global.u32 	[%rd11+48], %r341;
	ld.global.u32 	%r346, [%rd11+52];
	// begin inline asm
	addc.u32 %r345, %r346, %r481;
	
	// end inline asm
	st.global.u32 	[%rd11+52], %r345;
	ld.global.u32 	%r350, [%rd8];
	ld.global.u32 	%r351, [%rd11+24];
	// begin inline asm
	mad.hi.cc.u32 %r348, %r377, %r350, %r351;
	
	// end inline asm
	st.global.u32 	[%rd11+24], %r348;
	ld.global.u32 	%r354, [%rd8+4];
	ld.global.u32 	%r355, [%rd11+28];
	// begin inline asm
	madc.hi.cc.u32 %r352, %r377, %r354, %r355;
	
	// end inline asm
	st.global.u32 	[%rd11+28], %r352;
	ld.global.u32 	%r358, [%rd8+8];
	ld.global.u32 	%r359, [%rd11+32];
	// begin inline asm
	madc.hi.cc.u32 %r356, %r377, %r358, %r359;
	
	// end inline asm
	st.global.u32 	[%rd11+32], %r356;
	ld.global.u32 	%r362, [%rd8+12];
	ld.global.u32 	%r363, [%rd11+36];
	// begin inline asm
	madc.hi.cc.u32 %r360, %r377, %r362, %r363;
	
	// end inline asm
	st.global.u32 	[%rd11+36], %r360;
	ld.global.u32 	%r366, [%rd8+16];
	ld.global.u32 	%r367, [%rd11+40];
	// begin inline asm
	madc.hi.cc.u32 %r364, %r377, %r366, %r367;
	
	// end inline asm
	st.global.u32 	[%rd11+40], %r364;
	ld.global.u32 	%r370, [%rd8+20];
	ld.global.u32 	%r371, [%rd11+44];
	// begin inline asm
	madc.hi.cc.u32 %r368, %r377, %r370, %r371;
	
	// end inline asm
	st.global.u32 	[%rd11+44], %r368;
	ld.global.u32 	%r374, [%rd8+24];
	ld.global.u32 	%r375, [%rd11+48];
	// begin inline asm
	madc.hi.cc.u32 %r372, %r377, %r374, %r375;
	
	// end inline asm
	st.global.u32 	[%rd11+48], %r372;
	ld.global.u32 	%r378, [%rd8+28];
	ld.global.u32 	%r379, [%rd11+52];
	// begin inline asm
	madc.hi.u32 %r376, %r377, %r378, %r379;
	
	// end inline asm
	st.global.u32 	[%rd11+52], %r376;
	ld.global.u32 	%r444, [%rd6+24];
	ld.global.u32 	%r382, [%rd8];
	ld.global.u32 	%r383, [%rd11+24];
	// begin inline asm
	mad.lo.cc.u32 %r380, %r444, %r382, %r383;
	
	// end inline asm
	st.global.u32 	[%rd11+24], %r380;
	ld.global.u32 	%r386, [%rd8+4];
	ld.global.u32 	%r387, [%rd11+28];
	// begin inline asm
	madc.lo.cc.u32 %r384, %r444, %r386, %r387;
	
	// end inline asm
	st.global.u32 	[%rd11+28], %r384;
	ld.global.u32 	%r390, [%rd8+8];
	ld.global.u32 	%r391, [%rd11+32];
	// begin inline asm
	madc.lo.cc.u32 %r388, %r444, %r390, %r391;
	
	// end inline asm
	st.global.u32 	[%rd11+32], %r388;
	ld.global.u32 	%r394, [%rd8+12];
	ld.global.u32 	%r395, [%rd11+36];
	// begin inline asm
	madc.lo.cc.u32 %r392, %r444, %r394, %r395;
	
	// end inline asm
	st.global.u32 	[%rd11+36], %r392;
	ld.global.u32 	%r398, [%rd8+16];
	ld.global.u32 	%r399, [%rd11+40];
	// begin inline asm
	madc.lo.cc.u32 %r396, %r444, %r398, %r399;
	
	// end inline asm
	st.global.u32 	[%rd11+40], %r396;
	ld.global.u32 	%r402, [%rd8+20];
	ld.global.u32 	%r403, [%rd11+44];
	// begin inline asm
	madc.lo.cc.u32 %r400, %r444, %r402, %r403;
	
	// end inline asm
	st.global.u32 	[%rd11+44], %r400;
	ld.global.u32 	%r406, [%rd8+24];
	ld.global.u32 	%r407, [%rd11+48];
	// begin inline asm
	madc.lo.cc.u32 %r404, %r444, %r406, %r407;
	
	// end inline asm
	st.global.u32 	[%rd11+48], %r404;
	ld.global.u32 	%r410, [%rd8+28];
	ld.global.u32 	%r411, [%rd11+52];
	// begin inline asm
	madc.lo.cc.u32 %r408, %r444, %r410, %r411;
	
	// end inline asm
	st.global.u32 	[%rd11+52], %r408;
	ld.global.u32 	%r413, [%rd11+56];
	// begin inline asm
	addc.u32 %r412, %r413, %r481;
	
	// end inline asm
	st.global.u32 	[%rd11+56], %r412;
	ld.global.u32 	%r417, [%rd8];
	ld.global.u32 	%r418, [%rd11+28];
	// begin inline asm
	mad.hi.cc.u32 %r415, %r444, %r417, %r418;
	
	// end inline asm
	st.global.u32 	[%rd11+28], %r415;
	ld.global.u32 	%r421, [%rd8+4];
	ld.global.u32 	%r422, [%rd11+32];
	// begin inline asm
	madc.hi.cc.u32 %r419, %r444, %r421, %r422;
	
	// end inline asm
	st.global.u32 	[%rd11+32], %r419;
	ld.global.u32 	%r425, [%rd8+8];
	ld.global.u32 	%r426, [%rd11+36];
	// begin inline asm
	madc.hi.cc.u32 %r423, %r444, %r425, %r426;
	
	// end inline asm
	st.global.u32 	[%rd11+36], %r423;
	ld.global.u32 	%r429, [%rd8+12];
	ld.global.u32 	%r430, [%rd11+40];
	// begin inline asm
	madc.hi.cc.u32 %r427, %r444, %r429, %r430;
	
	// end inline asm
	st.global.u32 	[%rd11+40], %r427;
	ld.global.u32 	%r433, [%rd8+16];
	ld.global.u32 	%r434, [%rd11+44];
	// begin inline asm
	madc.hi.cc.u32 %r431, %r444, %r433, %r434;
	
	// end inline asm
	st.global.u32 	[%rd11+44], %r431;
	ld.global.u32 	%r437, [%rd8+20];
	ld.global.u32 	%r438, [%rd11+48];
	// begin inline asm
	madc.hi.cc.u32 %r435, %r444, %r437, %r438;
	
	// end inline asm
	st.global.u32 	[%rd11+48], %r435;
	ld.global.u32 	%r441, [%rd8+24];
	ld.global.u32 	%r442, [%rd11+52];
	// begin inline asm
	madc.hi.cc.u32 %r439, %r444, %r441, %r442;
	
	// end inline asm
	st.global.u32 	[%rd11+52], %r439;
	ld.global.u32 	%r445, [%rd8+28];
	ld.global.u32 	%r446, [%rd11+56];
	// begin inline asm
	madc.hi.u32 %r443, %r444, %r445, %r446;
	
	// end inline asm
	st.global.u32 	[%rd11+56], %r443;
	ld.global.u32 	%r511, [%rd6+28];
	ld.global.u32 	%r449, [%rd8];
	ld.global.u32 	%r450, [%rd11+28];
	// begin inline asm
	mad.lo.cc.u32 %r447, %r511, %r449, %r450;
	
	// end inline asm
	st.global.u32 	[%rd11+28], %r447;
	ld.global.u32 	%r453, [%rd8+4];
	ld.global.u32 	%r454, [%rd11+32];
	// begin inline asm
	madc.lo.cc.u32 %r451, %r511, %r453, %r454;
	
	// end inline asm
	st.global.u32 	[%rd11+32], %r451;
	ld.global.u32 	%r457, [%rd8+8];
	ld.global.u32 	%r458, [%rd11+36];
	// begin inline asm
	madc.lo.cc.u32 %r455, %r511, %r457, %r458;
	
	// end inline asm
	st.global.u32 	[%rd11+36], %r455;
	ld.global.u32 	%r461, [%rd8+12];
	ld.global.u32 	%r462, [%rd11+40];
	// begin inline asm
	madc.lo.cc.u32 %r459, %r511, %r461, %r462;
	
	// end inline asm
	st.global.u32 	[%rd11+40], %r459;
	ld.global.u32 	%r465, [%rd8+16];
	ld.global.u32 	%r466, [%rd11+44];
	// begin inline asm
	madc.lo.cc.u32 %r463, %r511, %r465, %r466;
	
	// end inline asm
	st.global.u32 	[%rd11+44], %r463;
	ld.global.u32 	%r469, [%rd8+20];
	ld.global.u32 	%r470, [%rd11+48];
	// begin inline asm
	madc.lo.cc.u32 %r467, %r511, %r469, %r470;
	
	// end inline asm
	st.global.u32 	[%rd11+48], %r467;
	ld.global.u32 	%r473, [%rd8+24];
	ld.global.u32 	%r474, [%rd11+52];
	// begin inline asm
	madc.lo.cc.u32 %r471, %r511, %r473, %r474;
	
	// end inline asm
	st.global.u32 	[%rd11+52], %r471;
	ld.global.u32 	%r477, [%rd8+28];
	ld.global.u32 	%r478, [%rd11+56];
	// begin inline asm
	madc.lo.cc.u32 %r475, %r511, %r477, %r478;
	
	// end inline asm
	st.global.u32 	[%rd11+56], %r475;
	ld.global.u32 	%r480, [%rd11+60];
	// begin inline asm
	addc.u32 %r479, %r480, %r481;
	
	// end inline asm
	st.global.u32 	[%rd11+60], %r479;
	ld.global.u32 	%r484, [%rd8];
	ld.global.u32 	%r485, [%rd11+32];
	// begin inline asm
	mad.hi.cc.u32 %r482, %r511, %r484, %r485;
	
	// end inline asm
	st.global.u32 	[%rd11+32], %r482;
	ld.global.u32 	%r488, [%rd8+4];
	ld.global.u32 	%r489, [%rd11+36];
	// begin inline asm
	madc.hi.cc.u32 %r486, %r511, %r488, %r489;
	
	// end inline asm
	st.global.u32 	[%rd11+36], %r486;
	ld.global.u32 	%r492, [%rd8+8];
	ld.global.u32 	%r493, [%rd11+40];
	// begin inline asm
	madc.hi.cc.u32 %r490, %r511, %r492, %r493;
	
	// end inline asm
	st.global.u32 	[%rd11+40], %r490;
	ld.global.u32 	%r496, [%rd8+12];
	ld.global.u32 	%r497, [%rd11+44];
	// begin inline asm
	madc.hi.cc.u32 %r494, %r511, %r496, %r497;
	
	// end inline asm
	st.global.u32 	[%rd11+44], %r494;
	ld.global.u32 	%r500, [%rd8+16];
	ld.global.u32 	%r501, [%rd11+48];
	// begin inline asm
	madc.hi.cc.u32 %r498, %r511, %r500, %r501;
	
	// end inline asm
	st.global.u32 	[%rd11+48], %r498;
	ld.global.u32 	%r504, [%rd8+20];
	ld.global.u32 	%r505, [%rd11+52];
	// begin inline asm
	madc.hi.cc.u32 %r502, %r511, %r504, %r505;
	
	// end inline asm
	st.global.u32 	[%rd11+52], %r502;
	ld.global.u32 	%r508, [%rd8+24];
	ld.global.u32 	%r509, [%rd11+56];
	// begin inline asm
	madc.hi.cc.u32 %r506, %r511, %r508, %r509;
	
	// end inline asm
	st.global.u32 	[%rd11+56], %r506;
	ld.global.u32 	%r512, [%rd8+28];
	ld.global.u32 	%r513, [%rd11+60];
	// begin inline asm
	madc.hi.u32 %r510, %r511, %r512, %r513;
	
	// end inline asm
	st.global.u32 	[%rd11+60], %r510;
	add.s32 	%r542, %r542, %r12;
	add.s32 	%r541, %r541, %r538;
	add.s32 	%r540, %r540, %r539;
	setp.lt.s32 	%p2, %r542, 1000;
	@%p2 bra 	$L__BB0_2;
$L__BB0_3:
	ret;

}
	// .globl	_Z6func_2PjS_S_
.visible .entry _Z6func_2PjS_S_(
	.param .u64 .ptr .align 1 _Z6func_2PjS_S__param_0,
	.param .u64 .ptr .align 1 _Z6func_2PjS_S__param_1,
	.param .u64 .ptr .align 1 _Z6func_2PjS_S__param_2
)
{
	.reg .pred 	%p<6>;
	.reg .b32 	%r<674>;
	.reg .b64 	%rd<15>;

	mov.u32 	%r97, %tid.x;
	mov.u32 	%r98, %ctaid.x;
	mov.u32 	%r1, %ntid.x;
	mad.lo.s32 	%r653, %r98, %r1, %r97;
	setp.gt.s32 	%p1, %r653, 999;
	@%p1 bra 	$L__BB1_10;
	shl.b32 	%r652, %r653, 4;
	shl.b32 	%r651, %r653, 3;
$L__BB1_2:
	ld.param.u64 	%rd13, [_Z6func_2PjS_S__param_1];
	ld.param.u64 	%rd12, [_Z6func_2PjS_S__param_0];
	cvta.to.global.u64 	%rd5, %rd12;
	mul.wide.s32 	%rd6, %r651, 4;
	add.s64 	%rd7, %rd5, %rd6;
	cvta.to.global.u64 	%rd8, %rd13;
	add.s64 	%rd1, %rd8, %rd6;
	ld.global.u32 	%r100, [%rd7];
	ld.global.u32 	%r101, [%rd1];
	mul.lo.s32 	%r343, %r101, %r100;
	ld.global.u32 	%r418, [%rd1+4];
	mul.lo.s32 	%r102, %r418, %r100;
	ld.global.u32 	%r419, [%rd1+8];
	mul.lo.s32 	%r106, %r419, %r100;
	ld.global.u32 	%r420, [%rd1+12];
	mul.lo.s32 	%r110, %r420, %r100;
	// begin inline asm
	mad.hi.cc.u32 %r99, %r100, %r101, %r102;
	
	// end inline asm
	ld.global.u32 	%r104, [%rd7];
	ld.global.u32 	%r105, [%rd1+4];
	// begin inline asm
	madc.hi.cc.u32 %r103, %r104, %r105, %r106;
	
	// end inline asm
	ld.global.u32 	%r108, [%rd7];
	ld.global.u32 	%r109, [%rd1+8];
	// begin inline asm
	madc.hi.cc.u32 %r107, %r108, %r109, %r110;
	
	// end inline asm
	ld.global.u32 	%r112, [%rd7];
	ld.global.u32 	%r113, [%rd1+12];
	mov.b32 	%r324, 0;
	// begin inline asm
	madc.hi.u32 %r111, %r112, %r113, %r324;
	
	// end inline asm
	ld.global.u32 	%r147, [%rd7+4];
	ld.global.u32 	%r117, [%rd1];
	// begin inline asm
	mad.lo.cc.u32 %r115, %r147, %r117, %r99;
	
	// end inline asm
	ld.global.u32 	%r121, [%rd1+4];
	// begin inline asm
	madc.lo.cc.u32 %r119, %r147, %r121, %r103;
	
	// end inline asm
	ld.global.u32 	%r125, [%rd1+8];
	// begin inline asm
	madc.lo.cc.u32 %r123, %r147, %r125, %r107;
	
	// end inline asm
	ld.global.u32 	%r129, [%rd1+12];
	// begin inline asm
	madc.lo.cc.u32 %r127, %r147, %r129, %r111;
	
	// end inline asm
	// begin inline asm
	addc.u32 %r131, %r324, %r324;
	
	// end inline asm
	ld.global.u32 	%r136, [%rd1];
	// begin inline asm
	mad.hi.cc.u32 %r134, %r147, %r136, %r119;
	
	// end inline asm
	ld.global.u32 	%r140, [%rd1+4];
	// begin inline asm
	madc.hi.cc.u32 %r138, %r147, %r140, %r123;
	
	// end inline asm
	ld.global.u32 	%r144, [%rd1+8];
	// begin inline asm
	madc.hi.cc.u32 %r142, %r147, %r144, %r127;
	
	// end inline asm
	ld.global.u32 	%r148, [%rd1+12];
	// begin inline asm
	madc.hi.u32 %r146, %r147, %r148, %r131;
	
	// end inline asm
	ld.global.u32 	%r182, [%rd7+8];
	ld.global.u32 	%r152, [%rd1];
	// begin inline asm
	mad.lo.cc.u32 %r150, %r182, %r152, %r134;
	
	// end inline asm
	ld.global.u32 	%r156, [%rd1+4];
	// begin inline asm
	madc.lo.cc.u32 %r154, %r182, %r156, %r138;
	
	// end inline asm
	ld.global.u32 	%r160, [%rd1+8];
	// begin inline asm
	madc.lo.cc.u32 %r158, %r182, %r160, %r142;
	
	// end inline asm
	ld.global.u32 	%r164, [%rd1+12];
	// begin inline asm
	madc.lo.cc.u32 %r162, %r182, %r164, %r146;
	
	// end inline asm
	// begin inline asm
	addc.u32 %r166, %r324, %r324;
	
	// end inline asm
	ld.global.u32 	%r171, [%rd1];
	// begin inline asm
	mad.hi.cc.u32 %r169, %r182, %r171, %r154;
	
	// end inline asm
	ld.global.u32 	%r175, [%rd1+4];
	// begin inline asm
	madc.hi.cc.u32 %r173, %r182, %r175, %r158;
	
	// end inline asm
	ld.global.u32 	%r179, [%rd1+8];
	// begin inline asm
	madc.hi.cc.u32 %r177, %r182, %r179, %r162;
	
	// end inline asm
	ld.global.u32 	%r183, [%rd1+12];
	// begin inline asm
	madc.hi.u32 %r181, %r182, %r183, %r166;
	
	// end inline asm
	ld.global.u32 	%r217, [%rd7+12];
	ld.global.u32 	%r187, [%rd1];
	// begin inline asm
	mad.lo.cc.u32 %r185, %r217, %r187, %r169;
	
	// end inline asm
	ld.global.u32 	%r191, [%rd1+4];
	// begin inline asm
	madc.lo.cc.u32 %r189, %r217, %r191, %r173;
	
	// end inline asm
	ld.global.u32 	%r195, [%rd1+8];
	// begin inline asm
	madc.lo.cc.u32 %r193, %r217, %r195, %r177;
	
	// end inline asm
	ld.global.u32 	%r199, [%rd1+12];
	// begin inline asm
	madc.lo.cc.u32 %r197, %r217, %r199, %r181;
	
	// end inline asm
	// begin inline asm
	addc.u32 %r201, %r324, %r324;
	
	// end inline asm
	ld.global.u32 	%r206, [%rd1];
	// begin inline asm
	mad.hi.cc.u32 %r204, %r217, %r206, %r189;
	
	// end inline asm
	ld.global.u32 	%r210, [%rd1+4];
	// begin inline asm
	madc.hi.cc.u32 %r208, %r217, %r210, %r193;
	
	// end inline asm
	ld.global.u32 	%r214, [%rd1+8];
	// begin inline asm
	madc.hi.cc.u32 %r212, %r217, %r214, %r197;
	
	// end inline asm
	ld.global.u32 	%r218, [%rd1+12];
	// begin inline asm
	madc.hi.u32 %r216, %r217, %r218, %r201;
	
	// end inline asm
	ld.global.u32 	%r221, [%rd7+16];
	ld.global.u32 	%r222, [%rd1+16];
	mul.lo.s32 	%r375, %r222, %r221;
	ld.global.u32 	%r421, [%rd1+20];
	mul.lo.s32 	%r223, %r421, %r221;
	ld.global.u32 	%r422, [%rd1+24];
	mul.lo.s32 	%r227, %r422, %r221;
	ld.global.u32 	%r423, [%rd1+28];
	mul.lo.s32 	%r231, %r423, %r221;
	// begin inline asm
	mad.hi.cc.u32 %r220, %r221, %r222, %r223;
	
	// end inline asm
	ld.global.u32 	%r225, [%rd7+16];
	ld.global.u32 	%r226, [%rd1+20];
	// begin inline asm
	madc.hi.cc.u32 %r224, %r225, %r226, %r227;
	
	// end inline asm
	ld.global.u32 	%r229, [%rd7+16];
	ld.global.u32 	%r230, [%rd1+24];
	// begin inline asm
	madc.hi.cc.u32 %r228, %r229, %r230, %r231;
	
	// end inline asm
	ld.global.u32 	%r233, [%rd7+16];
	ld.global.u32 	%r234, [%rd1+28];
	// begin inline asm
	madc.hi.u32 %r232, %r233, %r234, %r324;
	
	// end inline asm
	ld.global.u32 	%r268, [%rd7+20];
	ld.global.u32 	%r238, [%rd1+16];
	// begin inline asm
	mad.lo.cc.u32 %r236, %r268, %r238, %r220;
	
	// end inline asm
	ld.global.u32 	%r242, [%rd1+20];
	// begin inline asm
	madc.lo.cc.u32 %r240, %r268, %r242, %r224;
	
	// end inline asm
	ld.global.u32 	%r246, [%rd1+24];
	// begin inline asm
	madc.lo.cc.u32 %r244, %r268, %r246, %r228;
	
	// end inline asm
	ld.global.u32 	%r250, [%rd1+28];
	// begin inline asm
	madc.lo.cc.u32 %r248, %r268, %r250, %r232;
	
	// end inline asm
	// begin inline asm
	addc.u32 %r252, %r324, %r324;
	
	// end inline asm
	ld.global.u32 	%r257, [%rd1+16];
	// begin inline asm
	mad.hi.cc.u32 %r255, %r268, %r257, %r240;
	
	// end inline asm
	ld.global.u32 	%r261, [%rd1+20];
	// begin inline asm
	madc.hi.cc.u32 %r259, %r268, %r261, %r244;
	
	// end inline asm
	ld.global.u32 	%r265, [%rd1+24];
	// begin inline asm
	madc.hi.cc.u32 %r263, %r268, %r265, %r248;
	
	// end inline asm
	ld.global.u32 	%r269, [%rd1+28];
	// begin inline asm
	madc.hi.u32 %r267, %r268, %r269, %r252;
	
	// end inline asm
	ld.global.u32 	%r303, [%rd7+24];
	ld.global.u32 	%r273, [%rd1+16];
	// begin inline asm
	mad.lo.cc.u32 %r271, %r303, %r273, %r255;
	
	// end inline asm
	ld.global.u32 	%r277, [%rd1+20];
	// begin inline asm
	madc.lo.cc.u32 %r275, %r303, %r277, %r259;
	
	// end inline asm
	ld.global.u32 	%r281, [%rd1+24];
	// begin inline asm
	madc.lo.cc.u32 %r279, %r303, %r281, %r263;
	
	// end inline asm
	ld.global.u32 	%r285, [%rd1+28];
	// begin inline asm
	madc.lo.cc.u32 %r283, %r303, %r285, %r267;
	
	// end inline asm
	// begin inline asm
	addc.u32 %r287, %r324, %r324;
	
	// end inline asm
	ld.global.u32 	%r292, [%rd1+16];
	// begin inline asm
	mad.hi.cc.u32 %r290, %r303, %r292, %r275;
	
	// end inline asm
	ld.global.u32 	%r296, [%rd1+20];
	// begin inline asm
	madc.hi.cc.u32 %r294, %r303, %r296, %r279;
	
	// end inline asm
	ld.global.u32 	%r300, [%rd1+24];
	// begin inline asm
	madc.hi.cc.u32 %r298, %r303, %r300, %r283;
	
	// end inline asm
	ld.global.u32 	%r304, [%rd1+28];
	// begin inline asm
	madc.hi.u32 %r302, %r303, %r304, %r287;
	
	// end inline asm
	ld.global.u32 	%r338, [%rd7+28];
	ld.global.u32 	%r308, [%rd1+16];
	// begin inline asm
	mad.lo.cc.u32 %r306, %r338, %r308, %r290;
	
	// end inline asm
	ld.global.u32 	%r312, [%rd1+20];
	// begin inline asm
	madc.lo.cc.u32 %r310, %r338, %r312, %r294;
	
	// end inline asm
	ld.global.u32 	%r316, [%rd1+24];
	// begin inline asm
	madc.lo.cc.u32 %r314, %r338, %r316, %r298;
	
	// end inline asm
	ld.global.u32 	%r320, [%rd1+28];
	// begin inline asm
	madc.lo.cc.u32 %r318, %r338, %r320, %r302;
	
	// end inline asm
	// begin inline asm
	addc.u32 %r322, %r324, %r324;
	
	// end inline asm
	ld.global.u32 	%r327, [%rd1+16];
	// begin inline asm
	mad.hi.cc.u32 %r325, %r338, %r327, %r310;
	
	// end inline asm
	ld.global.u32 	%r331, [%rd1+20];
	// begin inline asm
	madc.hi.cc.u32 %r329, %r338, %r331, %r314;
	
	// end inline asm
	ld.global.u32 	%r335, [%rd1+24];
	// begin inline asm
	madc.hi.cc.u32 %r333, %r338, %r335, %r318;
	
	// end inline asm
	ld.global.u32 	%r339, [%rd1+28];
	// begin inline asm
	madc.hi.u32 %r337, %r338, %r339, %r322;
	
	// end inline asm
	// begin inline asm
	add.cc.u32 %r341, %r204, %r343;
	
	// end inline asm
	// begin inline asm
	addc.cc.u32 %r344, %r208, %r115;
	
	// end inline asm
	// begin inline asm
	addc.cc.u32 %r347, %r212, %r150;
	
	// end inline asm
	// begin inline asm
	addc.cc.u32 %r350, %r216, %r185;
	
	// end inline asm
	// begin inline asm
	addc.cc.u32 %r353, %r375, %r204;
	
	// end inline asm
	// begin inline asm
	addc.cc.u32 %r356, %r236, %r208;
	
	// end inline asm
	// begin inline asm
	addc.cc.u32 %r359, %r271, %r212;
	
	// end inline asm
	// begin inline asm
	addc.cc.u32 %r362, %r306, %r216;
	
	// end inline asm
	// begin inline asm
	addc.cc.u32 %r365, %r325, 0;
	
	// end inline asm
	// begin inline asm
	addc.cc.u32 %r367, %r329, 0;
	
	// end inline asm
	// begin inline asm
	addc.cc.u32 %r369, %r333, 0;
	
	// end inline asm
	// begin inline asm
	addc.cc.u32 %r371, %r337, 0;
	
	// end inline asm
	// begin inline asm
	add.cc.u32 %r373, %r341, %r375;
	
	// end inline asm
	// begin inline asm
	addc.cc.u32 %r376, %r344, %r236;
	
	// end inline asm
	// begin inline asm
	addc.cc.u32 %r379, %r347, %r271;
	
	// end inline asm
	// begin inline asm
	addc.cc.u32 %r382, %r350, %r306;
	
	// end inline asm
	// begin inline asm
	addc.cc.u32 %r385, %r353, %r325;
	
	// end inline asm
	// begin inline asm
	addc.cc.u32 %r388, %r356, %r329;
	
	// end inline asm
	// begin inline asm
	addc.cc.u32 %r391, %r359, %r333;
	
	// end inline asm
	// begin inline asm
	addc.cc.u32 %r394, %r362, %r337;
	
	// end inline asm
	// begin inline asm
	addc.cc.u32 %r397, %r365, 0;
	
	// end inline asm
	// begin inline asm
	addc.cc.u32 %r399, %r367, 0;
	
	// end inline asm
	// begin inline asm
	addc.cc.u32 %r401, %r369, 0;
	
	// end inline asm
	// begin inline asm
	addc.cc.u32 %r403, %r371, 0;
	
	// end inline asm
	ld.global.u32 	%r406, [%rd7+16];
	ld.global.u32 	%r407, [%rd7];
	// begin inline asm
	sub.cc.u32 %r654, %r406, %r407;
	
	// end inline asm
	ld.global.u32 	%r409, [%rd7+20];
	ld.global.u32 	%r410, [%rd7+4];
	// begin inline asm
	subc.cc.u32 %r655, %r409, %r410;
	
	// end inline asm
	ld.global.u32 	%r412, [%rd7+24];
	ld.global.u32 	%r413, [%rd7+8];
	// begin inline asm
	subc.cc.u32 %r656, %r412, %r413;
	
	// end inline asm
	ld.global.u32 	%r415, [%rd7+28];
	ld.global.u32 	%r416, [%rd7+12];
	// begin inline asm
	subc.cc.u32 %r657, %r415, %r416;
	
	// end inline asm
	// begin inline asm
	addc.u32 %r417, 0, 0;
	
	// end inline asm
	setp.eq.s32 	%p2, %r417, 0;
	@%p2 bra 	$L__BB1_4;
	neg.s32 	%r439, %r417;
	xor.b32  	%r425, %r654, %r439;
	xor.b32  	%r431, %r655, %r439;
	xor.b32  	%r434, %r656, %r439;
	xor.b32  	%r437, %r657, %r439;
	// begin inline asm
	add.cc.u32 %r424, %r425, %r417;
	
	// end inline asm
	mov.b32 	%r438, 0;
	// begin inline asm
	addc.cc.u32 %r654, %r424, %r438;
	
	// end inline asm
	// begin inline asm
	addc.cc.u32 %r655, %r431, %r438;
	
	// end inline asm
	// begin inline asm
	addc.cc.u32 %r656, %r434, %r438;
	
	// end inline asm
	// begin inline asm
	addc.cc.u32 %r657, %r437, %r438;
	
	// end inline asm
$L__BB1_4:
	ld.global.u32 	%r441, [%rd1+16];
	ld.global.u32 	%r442, [%rd1];
	// begin inline asm
	sub.cc.u32 %r660, %r441, %r442;
	
	// end inline asm
	ld.global.u32 	%r444, [%rd1+20];
	ld.global.u32 	%r445, [%rd1+4];
	// begin inline asm
	subc.cc.u32 %r659, %r444, %r445;
	
	// end inline asm
	ld.global.u32 	%r447, [%rd1+24];
	ld.global.u32 	%r448, [%rd1+8];
	// begin inline asm
	subc.cc.u32 %r658, %r447, %r448;
	
	// end inline asm
	ld.global.u32 	%r450, [%rd1+28];
	ld.global.u32 	%r451, [%rd1+12];
	// begin inline asm
	subc.cc.u32 %r661, %r450, %r451;
	
	// end inline asm
	// begin inline asm
	addc.u32 %r452, 0, 0;
	
	// end inline asm
	setp.ne.s32 	%p3, %r452, 1;
	@%p3 bra 	$L__BB1_6;
	not.b32 	%r454, %r660;
	not.b32 	%r460, %r659;
	not.b32 	%r463, %r658;
	not.b32 	%r466, %r661;
	mov.b32 	%r455, 1;
	// begin inline asm
	add.cc.u32 %r453, %r454, %r455;
	
	// end inline asm
	mov.b32 	%r467, 0;
	// begin inline asm
	addc.cc.u32 %r660, %r453, %r467;
	
	// end inline asm
	// begin inline asm
	addc.cc.u32 %r659, %r460, %r467;
	
	// end inline asm
	// begin inline asm
	addc.cc.u32 %r658, %r463, %r467;
	
	// end inline asm
	// begin inline asm
	addc.cc.u32 %r661, %r466, %r467;
	
	// end inline asm
$L__BB1_6:
	mul.lo.s32 	%r50, %r660, %r654;
	mul.lo.s32 	%r471, %r659, %r654;
	mul.lo.s32 	%r475, %r658, %r654;
	mul.lo.s32 	%r479, %r661, %r654;
	// begin inline asm
	mad.hi.cc.u32 %r468, %r654, %r660, %r471;
	
	// end inline asm
	// begin inline asm
	madc.hi.cc.u32 %r472, %r654, %r659, %r475;
	
	// end inline asm
	// begin inline asm
	madc.hi.cc.u32 %r476, %r654, %r658, %r479;
	
	// end inline asm
	mov.b32 	%r572, 0;
	// begin inline asm
	madc.hi.u32 %r480, %r654, %r661, %r572;
	
	// end inline asm
	// begin inline asm
	mad.lo.cc.u32 %r484, %r655, %r660, %r468;
	
	// end inline asm
	// begin inline asm
	madc.lo.cc.u32 %r488, %r655, %r659, %r472;
	
	// end inline asm
	// begin inline asm
	madc.lo.cc.u32 %r492, %r655, %r658, %r476;
	
	// end inline asm
	// begin inline asm
	madc.lo.cc.u32 %r496, %r655, %r661, %r480;
	
	// end inline asm
	// begin inline asm
	addc.u32 %r500, %r572, %r572;
	
	// end inline asm
	// begin inline asm
	mad.hi.cc.u32 %r503, %r655, %r660, %r488;
	
	// end inline asm
	// begin inline asm
	madc.hi.cc.u32 %r507, %r655, %r659, %r492;
	
	// end inline asm
	// begin inline asm
	madc.hi.cc.u32 %r511, %r655, %r658, %r496;
	
	// end inline asm
	// begin inline asm
	madc.hi.u32 %r515, %r655, %r661, %r500;
	
	// end inline asm
	// begin inline asm
	mad.lo.cc.u32 %r519, %r656, %r660, %r503;
	
	// end inline asm
	// begin inline asm
	madc.lo.cc.u32 %r523, %r656, %r659, %r507;
	
	// end inline asm
	// begin inline asm
	madc.lo.cc.u32 %r527, %r656, %r658, %r511;
	
	// end inline asm
	// begin inline asm
	madc.lo.cc.u32 %r531, %r656, %r661, %r515;
	
	// end inline asm
	// begin inline asm
	addc.u32 %r535, %r572, %r572;
	
	// end inline asm
	// begin inline asm
	mad.hi.cc.u32 %r538, %r656, %r660, %r523;
	
	// end inline asm
	// begin inline asm
	madc.hi.cc.u32 %r542, %r656, %r659, %r527;
	
	// end inline asm
	// begin inline asm
	madc.hi.cc.u32 %r546, %r656, %r658, %r531;
	
	// end inline asm
	// begin inline asm
	madc.hi.u32 %r550, %r656, %r661, %r535;
	
	// end inline asm
	// begin inline asm
	mad.lo.cc.u32 %r554, %r657, %r660, %r538;
	
	// end inline asm
	// begin inline asm
	madc.lo.cc.u32 %r558, %r657, %r659, %r542;
	
	// end inline asm
	// begin inline asm
	madc.lo.cc.u32 %r562, %r657, %r658, %r546;
	
	// end inline asm
	// begin inline asm
	madc.lo.cc.u32 %r566, %r657, %r661, %r550;
	
	// end inline asm
	// begin inline asm
	addc.u32 %r570, %r572, %r572;
	
	// end inline asm
	// begin inline asm
	mad.hi.cc.u32 %r573, %r657, %r660, %r558;
	
	// end inline asm
	// begin inline asm
	madc.hi.cc.u32 %r577, %r657, %r659, %r562;
	
	// end inline asm
	// begin inline asm
	madc.hi.cc.u32 %r581, %r657, %r658, %r566;
	
	// end inline asm
	// begin inline asm
	madc.hi.u32 %r585, %r657, %r661, %r570;
	
	// end inline asm
	setp.ne.s32 	%p4, %r417, %r452;
	@%p4 bra 	$L__BB1_8;
	ld.global.u32 	%r622, [%rd1+32];
	// begin inline asm
	sub.cc.u32 %r673, %r622, %r50;
	
	// end inline asm
	// begin inline asm
	subc.cc.u32 %r672, %r376, %r484;
	
	// end inline asm
	// begin inline asm
	subc.cc.u32 %r671, %r379, %r519;
	
	// end inline asm
	// begin inline asm
	subc.cc.u32 %r670, %r382, %r554;
	
	// end inline asm
	// begin inline asm
	subc.cc.u32 %r669, %r385, %r573;
	
	// end inline asm
	// begin inline asm
	subc.cc.u32 %r668, %r388, %r577;
	
	// end inline asm
	// begin inline asm
	subc.cc.u32 %r667, %r391, %r581;
	
	// end inline asm
	// begin inline asm
	subc.cc.u32 %r666, %r394, %r585;
	
	// end inline asm
	// begin inline asm
	subc.cc.u32 %r665, 0, 0;
	
	// end inline asm
	// begin inline asm
	subc.cc.u32 %r664, 0, 0;
	
	// end inline asm
	// begin inline asm
	subc.cc.u32 %r663, 0, 0;
	
	// end inline asm
	// begin inline asm
	subc.cc.u32 %r662, 0, 0;
	
	// end inline asm
	bra.uni 	$L__BB1_9;
$L__BB1_8:
	// begin inline asm
	add.cc.u32 %r673, %r373, %r50;
	
	// end inline asm
	// begin inline asm
	addc.cc.u32 %r672, %r376, %r484;
	
	// end inline asm
	// begin inline asm
	addc.cc.u32 %r671, %r379, %r519;
	
	// end inline asm
	// begin inline asm
	addc.cc.u32 %r670, %r382, %r554;
	
	// end inline asm
	// begin inline asm
	addc.cc.u32 %r669, %r385, %r573;
	
	// end inline asm
	// begin inline asm
	addc.cc.u32 %r668, %r388, %r577;
	
	// end inline asm
	// begin inline asm
	addc.cc.u32 %r667, %r391, %r581;
	
	// end inline asm
	// begin inline asm
	addc.cc.u32 %r666, %r394, %r585;
	
	// end inline asm
	// begin inline asm
	addc.cc.u32 %r665, %r397, 0;
	
	// end inline asm
	// begin inline asm
	addc.cc.u32 %r664, %r399, 0;
	
	// end inline asm
	// begin inline asm
	addc.cc.u32 %r663, %r401, 0;
	
	// end inline asm
	// begin inline asm
	addc.cc.u32 %r662, %r403, 0;
	
	// end inline asm
$L__BB1_9:
	ld.param.u64 	%rd14, [_Z6func_2PjS_S__param_2];
	cvta.to.global.u64 	%rd9, %rd14;
	mul.wide.s32 	%rd10, %r652, 4;
	add.s64 	%rd11, %rd9, %rd10;
	st.global.u32 	[%rd11], %r343;
	st.global.u32 	[%rd11+4], %r115;
	st.global.u32 	[%rd11+8], %r150;
	st.global.u32 	[%rd11+12], %r185;
	st.global.u32 	[%rd11+16], %r673;
	st.global.u32 	[%rd11+20], %r672;
	st.global.u32 	[%rd11+24], %r671;
	st.global.u32 	[%rd11+28], %r670;
	st.global.u32 	[%rd11+32], %r669;
	st.global.u32 	[%rd11+36], %r668;
	st.global.u32 	[%rd11+40], %r667;
	st.global.u32 	[%rd11+44], %r666;
	st.global.u32 	[%rd11+48], %r665;
	st.global.u32 	[%rd11+52], %r664;
	st.global.u32 	[%rd11+56], %r663;
	st.global.u32 	[%rd11+60], %r662;
	add.s32 	%r653, %r653, %r1;
	shl.b32 	%r649, %r1, 4;
	add.s32 	%r652, %r652, %r649;
	shl.b32 	%r650, %r1, 3;
	add.s32 	%r651, %r651, %r650;
	setp.lt.s32 	%p5, %r653, 1000;
	@%p5 bra 	$L__BB1_2;
$L__BB1_10:
	ret;

}


// ===== COMPILED SASS (sm_100) =====

	.target	sm_100

	.elftype	@"ET_EXEC"


//--------------------- .note.nv.tkinfo           --------------------------
	.section	.note.nv.tkinfo,"",@"SHT_NOTE"
	.sectionflags	@"SHF_NOTE_NV_TKINFO"
	.tkinfo
        /*0018*/ 	.word	0x00000002
        /*0030*/ 	.string	""
        /*0030*/ 	.string	"ptxas"
        /*0030*/ 	.string	"Cuda compilation tools, release 13.0, V13.0.88"
        /*0030*/ 	.string	"Build cuda_13.0.r13.0/compiler.36424714_0"
        /*0030*/ 	.string	"-arch sm_100 -m 64 "



//--------------------- .note.nv.cuinfo           --------------------------
	.section	.note.nv.cuinfo,"",@"SHT_NOTE"
	.sectionflags	@"SHF_NOTE_NV_CUINFO"
        /*0018*/ 	.short	0x0002
        /*001a*/ 	.short	0x0064
        /*001c*/ 	.short	0x0082
	.zero		2


//--------------------- .nv.info                  --------------------------
	.section	.nv.info,"",@"SHT_CUDA_INFO"
	.align	4


	//----- nvinfo : EIATTR_REGCOUNT
	.align		4
        /*0000*/ 	.byte	0x04, 0x2f
        /*0002*/ 	.short	(.L_1 - .L_0)
	.align		4
.L_0:
        /*0004*/ 	.word	index@(_Z6func_1PjS_S_)
        /*0008*/ 	.word	0x0000001a


	//----- nvinfo : EIATTR_FRAME_SIZE
	.align		4
.L_1:
        /*000c*/ 	.byte	0x04, 0x11
        /*000e*/ 	.short	(.L_3 - .L_2)
	.align		4
.L_2:
        /*0010*/ 	.word	index@(_Z6func_1PjS_S_)
        /*0014*/ 	.word	0x00000000


	//----- nvinfo : EIATTR_REGCOUNT
	.align		4
.L_3:
        /*0018*/ 	.byte	0x04, 0x2f
        /*001a*/ 	.short	(.L_5 - .L_4)
	.align		4
.L_4:
        /*001c*/ 	.word	index@(_Z6func_2PjS_S_)
        /*0020*/ 	.word	0x00000030


	//----- nvinfo : EIATTR_FRAME_SIZE
	.align		4
.L_5:
        /*0024*/ 	.byte	0x04, 0x11
        /*0026*/ 	.short	(.L_7 - .L_6)
	.align		4
.L_6:
        /*0028*/ 	.word	index@(_Z6func_2PjS_S_)
        /*002c*/ 	.word	0x00000000


	//----- nvinfo : EIATTR_MIN_STACK_SIZE
	.align		4
.L_7:
        /*0030*/ 	.byte	0x04, 0x12
        /*0032*/ 	.short	(.L_9 - .L_8)
	.align		4
.L_8:
        /*0034*/ 	.word	index@(_Z6func_2PjS_S_)
        /*0038*/ 	.word	0x00000000


	//----- nvinfo : EIATTR_MIN_STACK_SIZE
	.align		4
.L_9:
        /*003c*/ 	.byte	0x04, 0x12
        /*003e*/ 	.short	(.L_11 - .L_10)
	.align		4
.L_10:
        /*0040*/ 	.word	index@(_Z6func_1PjS_S_)
        /*0044*/ 	.word	0x00000000
.L_11:


//--------------------- .nv.compat                --------------------------
	.section	.nv.compat,"",@"SHT_CUDA_COMPAT_INFO"
	.align	4
        /*0000*/ 	.byte	0x02, 0x09, 0x00, 0x00, 0x02, 0x02, 0x01, 0x00, 0x02, 0x05, 0x05, 0x00, 0x03, 0x07, 0x01, 0x01
        /*0010*/ 	.byte	0x02, 0x03, 0x00, 0x00, 0x02, 0x06, 0x01, 0x00, 0x04, 0x0b, 0x08, 0x00, 0x09, 0x00, 0x00, 0x00
        /*0020*/ 	.byte	0x00, 0x00, 0x00, 0x00


//--------------------- .nv.info._Z6func_2PjS_S_  --------------------------
	.section	.nv.info._Z6func_2PjS_S_,"",@"SHT_CUDA_INFO"
	.sectionflags	@""
	.align	4


	//----- nvinfo : EIATTR_CUDA_API_VERSION
	.align		4
        /*0000*/ 	.byte	0x04, 0x37
        /*0002*/ 	.short	(.L_13 - .L_12)
.L_12:
        /*0004*/ 	.word	0x00000082


	//----- nvinfo : EIATTR_KPARAM_INFO
	.align		4
.L_13:
        /*0008*/ 	.byte	0x04, 0x17
        /*000a*/ 	.short	(.L_15 - .L_14)
.L_14:
        /*000c*/ 	.word	0x00000000
        /*0010*/ 	.short	0x0002
        /*0012*/ 	.short	0x0010
        /*0014*/ 	.byte	0x00, 0xf5, 0x21, 0x00


	//----- nvinfo : EIATTR_KPARAM_INFO
	.align		4
.L_15:
        /*0018*/ 	.byte	0x04, 0x17
        /*001a*/ 	.short	(.L_17 - .L_16)
.L_16:
        /*001c*/ 	.word	0x00000000
        /*0020*/ 	.short	0x0001
        /*0022*/ 	.short	0x0008
        /*0024*/ 	.byte	0x00, 0xf5, 0x21, 0x00


	//----- nvinfo : EIATTR_KPARAM_INFO
	.align		4
.L_17:
        /*0028*/ 	.byte	0x04, 0x17
        /*002a*/ 	.short	(.L_19 - .L_18)
.L_18:
        /*002c*/ 	.word	0x00000000
        /*0030*/ 	.short	0x0000
        /*0032*/ 	.short	0x0000
        /*0034*/ 	.byte	0x00, 0xf5, 0x21, 0x00


	//----- nvinfo : EIATTR_SPARSE_MMA_MASK
	.align		4
.L_19:
        /*0038*/ 	.byte	0x03, 0x50
        /*003a*/ 	.short	0x0000


	//----- nvinfo : EIATTR_MAXREG_COUNT
	.align		4
        /*003c*/ 	.byte	0x03, 0x1b
        /*003e*/ 	.short	0x00ff


	//----- nvinfo : EIATTR_MERCURY_ISA_VERSION
	.align		4
        /*0040*/ 	.byte	0x03, 0x5f
        /*0042*/ 	.short	0x0101


	//----- nvinfo : EIATTR_VRC_CTA_INIT_COUNT
	.align		4
        /*0044*/ 	.byte	0x02, 0x4a
	.zero		1
	.zero		1


	//----- nvinfo : EIATTR_EXIT_INSTR_OFFSETS
	.align		4
        /*0048*/ 	.byte	0x04, 0x1c
        /*004a*/ 	.short	(.L_21 - .L_20)


	//   ....[0]....
.L_20:
        /*004c*/ 	.word	0x00000060


	//   ....[1]....
        /*0050*/ 	.word	0x000014a0


	//----- nvinfo : EIATTR_CRS_STACK_SIZE
	.align		4
.L_21:
        /*0054*/ 	.byte	0x04, 0x1e
        /*0056*/ 	.short	(.L_23 - .L_22)
.L_22:
        /*0058*/ 	.word	0x00000000


	//----- nvinfo : EIATTR_CBANK_PARAM_SIZE
	.align		4
.L_23:
        /*005c*/ 	.byte	0x03, 0x19
        /*005e*/ 	.short	0x0018


	//----- nvinfo : EIATTR_PARAM_CBANK
	.align		4
        /*0060*/ 	.byte	0x04, 0x0a
        /*0062*/ 	.short	(.L_25 - .L_24)
	.align		4
.L_24:
        /*0064*/ 	.word	index@(.nv.constant0._Z6func_2PjS_S_)
        /*0068*/ 	.short	0x0380
        /*006a*/ 	.short	0x0018


	//----- nvinfo : EIATTR_SW_WAR
	.align		4
.L_25:
        /*006c*/ 	.byte	0x04, 0x36
        /*006e*/ 	.short	(.L_27 - .L_26)
.L_26:
        /*0070*/ 	.word	0x00000008
.L_27:


//--------------------- .nv.info._Z6func_1PjS_S_  --------------------------
	.section	.nv.info._Z6func_1PjS_S_,"",@"SHT_CUDA_INFO"
	.sectionflags	@""
	.align	4


	//----- nvinfo : EIATTR_CUDA_API_VERSION
	.align		4
        /*0000*/ 	.byte	0x04, 0x37
        /*0002*/ 	.short	(.L_29 - .L_28)
.L_28:
        /*0004*/ 	.word	0x00000082


	//----- nvinfo : EIATTR_KPARAM_INFO
	.align		4
.L_29:
        /*0008*/ 	.byte	0x04, 0x17
        /*000a*/ 	.short	(.L_31 - .L_30)
.L_30:
        /*000c*/ 	.word	0x00000000
        /*0010*/ 	.short	0x0002
        /*0012*/ 	.short	0x0010
        /*0014*/ 	.byte	0x00, 0xf5, 0x21, 0x00


	//----- nvinfo : EIATTR_KPARAM_INFO
	.align		4
.L_31:
        /*0018*/ 	.byte	0x04, 0x17
        /*001a*/ 	.short	(.L_33 - .L_32)
.L_32:
        /*001c*/ 	.word	0x00000000
        /*0020*/ 	.short	0x0001
        /*0022*/ 	.short	0x0008
        /*0024*/ 	.byte	0x00, 0xf5, 0x21, 0x00


	//----- nvinfo : EIATTR_KPARAM_INFO
	.align		4
.L_33:
        /*0028*/ 	.byte	0x04, 0x17
        /*002a*/ 	.short	(.L_35 - .L_34)
.L_34:
        /*002c*/ 	.word	0x00000000
        /*0030*/ 	.short	0x0000
        /*0032*/ 	.short	0x0000
        /*0034*/ 	.byte	0x00, 0xf5, 0x21, 0x00


	//----- nvinfo : EIATTR_SPARSE_MMA_MASK
	.align		4
.L_35:
        /*0038*/ 	.byte	0x03, 0x50
        /*003a*/ 	.short	0x0000


	//----- nvinfo : EIATTR_MAXREG_COUNT
	.align		4
        /*003c*/ 	.byte	0x03, 0x1b
        /*003e*/ 	.short	0x00ff


	//----- nvinfo : EIATTR_MERCURY_ISA_VERSION
	.align		4
        /*0040*/ 	.byte	0x03, 0x5f
        /*0042*/ 	.short	0x0101


	//----- nvinfo : EIATTR_VRC_CTA_INIT_COUNT
	.align		4
        /*0044*/ 	.byte	0x02, 0x4a
	.zero		1
	.zero		1


	//----- nvinfo : EIATTR_EXIT_INSTR_OFFSETS
	.align		4
        /*0048*/ 	.byte	0x04, 0x1c
        /*004a*/ 	.short	(.L_37 - .L_36)


	//   ....[0]....
.L_36:
        /*004c*/ 	.word	0x00000060


	//   ....[1]....
        /*0050*/ 	.word	0x00002b10


	//----- nvinfo : EIATTR_CRS_STACK_SIZE
	.align		4
.L_37:
        /*0054*/ 	.byte	0x04, 0x1e
        /*0056*/ 	.short	(.L_39 - .L_38)
.L_38:
        /*0058*/ 	.word	0x00000000


	//----- nvinfo : EIATTR_CBANK_PARAM_SIZE
	.align		4
.L_39:
        /*005c*/ 	.byte	0x03, 0x19
        /*005e*/ 	.short	0x0018


	//----- nvinfo : EIATTR_PARAM_CBANK
	.align		4
        /*0060*/ 	.byte	0x04, 0x0a
        /*0062*/ 	.short	(.L_41 - .L_40)
	.align		4
.L_40:
        /*0064*/ 	.word	index@(.nv.constant0._Z6func_1PjS_S_)
        /*0068*/ 	.short	0x0380
        /*006a*/ 	.short	0x0018


	//----- nvinfo : EIATTR_SW_WAR
	.align		4
.L_41:
        /*006c*/ 	.byte	0x04, 0x36
        /*006e*/ 	.short	(.L_43 - .L_42)
.L_42:
        /*0070*/ 	.word	0x00000008
.L_43:


//--------------------- .nv.callgraph             --------------------------
	.section	.nv.callgraph,"",@"SHT_CUDA_CALLGRAPH"
	.align	4
	.sectionentsize	8
	.align		4
        /*0000*/ 	.word	0x00000000
	.align		4
        /*0004*/ 	.word	0xffffffff
	.align		4
        /*0008*/ 	.word	0x00000000
	.align		4
        /*000c*/ 	.word	0xfffffffe
	.align		4
        /*0010*/ 	.word	0x00000000
	.align		4
        /*0014*/ 	.word	0xfffffffd
	.align		4
        /*0018*/ 	.word	0x00000000
	.align		4
        /*001c*/ 	.word	0xfffffffc


//--------------------- .text._Z6func_2PjS_S_     --------------------------
	.section	.text._Z6func_2PjS_S_,"ax",@progbits
	.align	128
        .global         _Z6func_2PjS_S_
        .type           _Z6func_2PjS_S_,@function
        .size           _Z6func_2PjS_S_,(.L_x_10 - _Z6func_2PjS_S_)
        .other          _Z6func_2PjS_S_,@"STO_CUDA_ENTRY STV_DEFAULT"
_Z6func_2PjS_S_:
.text._Z6func_2PjS_S_:
[----:B------:R-:W-:Y:S01]  /*0000*/  LDC R1, c[0x0][0x37c] ;  /* 0x0000df00ff017b82 */ /* 0x000fe20000000800 */
[----:B------:R-:W0:Y:S07]  /*0010*/  S2R R19, SR_TID.X ;  /* 0x0000000000137919 */ /* 0x000e2e0000002100 */
[----:B------:R-:W0:Y:S08]  /*0020*/  S2UR UR4, SR_CTAID.X ;  /* 0x00000000000479c3 */ /* 0x000e300000002500 */
[----:B------:R-:W0:Y:S02]  /*0030*/  LDC R14, c[0x0][0x360] ;  /* 0x0000d800ff0e7b82 */ /* 0x000e240000000800 */
[----:B0-----:R-:W-:-:S05]  /*0040*/  IMAD R19, R14, UR4, R19 ;  /* 0x000000040e137c24 */ /* 0x001fca000f8e0213 */
[----:B------:R-:W-:-:S13]  /*0050*/  ISETP.GT.AND P0, PT, R19, 0x3e7, PT ;  /* 0x000003e71300780c */ /* 0x000fda0003f04270 */
[----:B------:R-:W-:Y:S05]  /*0060*/  @P0 EXIT ;  /* 0x000000000000094d */ /* 0x000fea0003800000 */
[C---:B------:R-:W-:Y:S01]  /*0070*/  IMAD.SHL.U32 R21, R19.reuse, 0x10, RZ ;  /* 0x0000001013157824 */ /* 0x040fe200078e00ff */
[----:B------:R-:W0:Y:S01]  /*0080*/  LDCU.64 UR4, c[0x0][0x358] ;  /* 0x00006b00ff0477ac */ /* 0x000e220008000a00 */
[----:B------:R-:W-:-:S07]  /*0090*/  IMAD.SHL.U32 R23, R19, 0x8, RZ ;  /* 0x0000000813177824 */ /* 0x000fce00078e00ff */
.L_x_6:
[----:B-1----:R-:W1:Y:S08]  /*00a0*/  LDC.64 R4, c[0x0][0x388] ;  /* 0x0000e200ff047b82 */ /* 0x002e700000000a00 */
[----:B------:R-:W2:Y:S01]  /*00b0*/  LDC.64 R2, c[0x0][0x380] ;  /* 0x0000e000ff027b82 */ /* 0x000ea20000000a00 */
[----:B-1----:R-:W-:-:S05]  /*00c0*/  IMAD.WIDE R4, R23, 0x4, R4 ;  /* 0x0000000417047825 */ /* 0x002fca00078e0204 */
[----:B0-----:R-:W3:Y:S01]  /*00d0*/  LDG.E R29, desc[UR4][R4.64] ;  /* 0x00000004041d7981 */ /* 0x001ee2000c1e1900 */
[----:B--2---:R-:W-:-:S03]  /*00e0*/  IMAD.WIDE R2, R23, 0x4, R2 ;  /* 0x0000000417027825 */ /* 0x004fc600078e0202 */
[----:B------:R-:W3:Y:S04]  /*00f0*/  LDG.E R25, desc[UR4][R4.64+0x10] ;  /* 0x0000100404197981 */ /* 0x000ee8000c1e1900 */
[----:B------:R-:W2:Y:S04]  /*0100*/  LDG.E R26, desc[UR4][R2.64] ;  /* 0x00000004021a7981 */ /* 0x000ea8000c1e1900 */
[----:B------:R-:W2:Y:S04]  /*0110*/  LDG.E R24, desc[UR4][R2.64+0x10] ;  /* 0x0000100402187981 */ /* 0x000ea8000c1e1900 */
[----:B------:R-:W4:Y:S04]  /*0120*/  LDG.E R37, desc[UR4][R4.64+0x4] ;  /* 0x0000040404257981 */ /* 0x000f28000c1e1900 */
        /* <DEDUP_REMOVED lines=10> */
[----:B------:R0:W4:Y:S02]  /*01d0*/  LDG.E R12, desc[UR4][R2.64+0x1c] ;  /* 0x00001c04020c7981 */ /* 0x000124000c1e1900 */
[----:B0-----:R-:W-:Y:S01]  /*01e0*/  IMAD.MOV.U32 R2, RZ, RZ, RZ ;  /* 0x000000ffff027224 */ /* 0x001fe200078e00ff */
[----:B------:R-:W-:Y:S01]  /*01f0*/  BSSY.RECONVERGENT B0, `(.L_x_0) ;  /* 0x0000089000007945 */ /* 0x000fe20003800200 */
[----:B---3--:R-:W-:-:S02]  /*0200*/  IADD3 R13, P1, PT, -R29, R25, RZ ;  /* 0x000000191d0d7210 */ /* 0x008fc40007f3e1ff */
[----:B--2---:R-:W-:Y:S02]  /*0210*/  IADD3 R10, P0, PT, -R26, R24, RZ ;  /* 0x000000181a0a7210 */ /* 0x004fe40007f1e1ff */
[----:B----4-:R-:W-:Y:S02]  /*0220*/  IADD3.X R11, P1, PT, ~R37, R27, RZ, P1, !PT ;  /* 0x0000001b250b7210 */ /* 0x010fe40000f3e5ff */
[----:B------:R-:W-:Y:S02]  /*0230*/  IADD3.X R8, P0, PT, ~R36, R30, RZ, P0, !PT ;  /* 0x0000001e24087210 */ /* 0x000fe4000071e5ff */
[----:B------:R-:W-:Y:S02]  /*0240*/  IADD3.X R9, P2, PT, ~R33, R17, RZ, P1, !PT ;  /* 0x0000001121097210 */ /* 0x000fe40000f5e5ff */
[----:B------:R-:W-:Y:S01]  /*0250*/  IADD3.X R6, P1, PT, ~R34, R22, RZ, P0, !PT ;  /* 0x0000001622067210 */ /* 0x000fe2000073e5ff */
[----:B------:R-:W-:Y:S01]  /*0260*/  IMAD R3, R26, R37, RZ ;  /* 0x000000251a037224 */ /* 0x000fe200078e02ff */
[----:B------:R-:W-:-:S02]  /*0270*/  IADD3.X R7, P0, PT, ~R35, R15, RZ, P2, !PT ;  /* 0x0000000f23077210 */ /* 0x000fc4000171e5ff */
[----:B------:R-:W-:Y:S02]  /*0280*/  IADD3.X R0, P1, PT, ~R32, R12, RZ, P1, !PT ;  /* 0x0000000c20007210 */ /* 0x000fe40000f3e5ff */
[----:B------:R-:W-:Y:S02]  /*0290*/  SEL R31, RZ, 0x1, !P0 ;  /* 0x00000001ff1f7807 */ /* 0x000fe40004000000 */
[----:B------:R-:W-:Y:S01]  /*02a0*/  SEL R20, RZ, 0x1, !P1 ;  /* 0x00000001ff147807 */ /* 0x000fe20004800000 */
[----:B------:R-:W-:-:S03]  /*02b0*/  IMAD.HI.U32 R18, P2, R26, R29, R2 ;  /* 0x0000001d1a127227 */ /* 0x000fc60007840002 */
[----:B------:R-:W-:Y:S01]  /*02c0*/  ISETP.NE.AND P6, PT, R20, R31, PT ;  /* 0x0000001f1400720c */ /* 0x000fe20003fc5270 */
[----:B------:R-:W-:-:S04]  /*02d0*/  IMAD.HI.U32 R31, R26, R37, RZ ;  /* 0x000000251a1f7227 */ /* 0x000fc800078e00ff */
[CC--:B------:R-:W-:Y:S02]  /*02e0*/  IMAD R2, R26.reuse, R33.reuse, RZ ;  /* 0x000000211a027224 */ /* 0x0c0fe400078e02ff */
[----:B------:R-:W-:Y:S02]  /*02f0*/  IMAD R39, R29, R36, RZ ;  /* 0x000000241d277224 */ /* 0x000fe400078e02ff */
[----:B------:R-:W-:Y:S01]  /*0300*/  IMAD.HI.U32 R28, R26, R33, RZ ;  /* 0x000000211a1c7227 */ /* 0x000fe200078e00ff */
[----:B------:R-:W-:-:S03]  /*0310*/  IADD3.X R2, P2, PT, R31, R2, RZ, P2, !PT ;  /* 0x000000021f027210 */ /* 0x000fc6000175e4ff */
[----:B------:R-:W-:Y:S01]  /*0320*/  IMAD R3, R26, R35, RZ ;  /* 0x000000231a037224 */ /* 0x000fe200078e02ff */
[----:B------:R-:W-:Y:S01]  /*0330*/  IADD3 R18, P3, PT, R39, R18, RZ ;  /* 0x0000001227127210 */ /* 0x000fe20007f7e0ff */
[-C--:B------:R-:W-:Y:S01]  /*0340*/  IMAD R31, R37, R36.reuse, RZ ;  /* 0x00000024251f7224 */ /* 0x080fe200078e02ff */
[----:B------:R0:W5:Y:S01]  /*0350*/  @!P6 LDG.E R16, desc[UR4][R4.64+0x20] ;  /* 0x000020040410e981 */ /* 0x000162000c1e1900 */
[----:B------:R-:W-:Y:S01]  /*0360*/  IMAD R39, R33, R36, RZ ;  /* 0x0000002421277224 */ /* 0x000fe200078e02ff */
[----:B0-----:R-:W-:Y:S02]  /*0370*/  IADD3.X R4, P2, PT, R28, R3, RZ, P2, !PT ;  /* 0x000000031c047210 */ /* 0x001fe4000175e4ff */
[----:B------:R-:W-:Y:S01]  /*0380*/  IADD3.X R3, P3, PT, R31, R2, RZ, P3, !PT ;  /* 0x000000021f037210 */ /* 0x000fe20001f7e4ff */
[----:B------:R-:W-:Y:S02]  /*0390*/  IMAD.MOV.U32 R2, RZ, RZ, RZ ;  /* 0x000000ffff027224 */ /* 0x000fe400078e00ff */
[----:B------:R-:W-:Y:S01]  /*03a0*/  IMAD.HI.U32 R5, R26, R35, RZ ;  /* 0x000000231a057227 */ /* 0x000fe200078e00ff */
[----:B------:R-:W-:-:S03]  /*03b0*/  IADD3.X R4, P3, PT, R39, R4, RZ, P3, !PT ;  /* 0x0000000427047210 */ /* 0x000fc60001f7e4ff */
[----:B------:R-:W-:-:S04]  /*03c0*/  IMAD.HI.U32 R28, P4, R29, R36, R2 ;  /* 0x000000241d1c7227 */ /* 0x000fc80007880002 */
[-C--:B------:R-:W-:Y:S02]  /*03d0*/  IMAD R3, R35, R36.reuse, RZ ;  /* 0x0000002423037224 */ /* 0x080fe400078e02ff */
[----:B------:R-:W-:Y:S02]  /*03e0*/  IMAD.X R2, RZ, RZ, R5, P2 ;  /* 0x000000ffff027224 */ /* 0x000fe400010e0605 */
[----:B------:R-:W-:-:S03]  /*03f0*/  IMAD.HI.U32 R5, R37, R36, RZ ;  /* 0x0000002425057227 */ /* 0x000fc600078e00ff */
[----:B------:R-:W-:Y:S01]  /*0400*/  IADD3.X R2, P2, PT, R3, R2, RZ, P3, !PT ;  /* 0x0000000203027210 */ /* 0x000fe20001f5e4ff */
[----:B------:R-:W-:Y:S01]  /*0410*/  IMAD.HI.U32 R3, R33, R36, RZ ;  /* 0x0000002421037227 */ /* 0x000fe200078e00ff */
[----:B------:R-:W-:-:S03]  /*0420*/  IADD3.X R4, P4, PT, R5, R4, RZ, P4, !PT ;  /* 0x0000000405047210 */ /* 0x000fc6000279e4ff */
[----:B------:R-:W-:Y:S01]  /*0430*/  IMAD R31, R29, R34, RZ ;  /* 0x000000221d1f7224 */ /* 0x000fe200078e02ff */
[----:B------:R-:W-:Y:S01]  /*0440*/  IADD3.X R5, P4, PT, R3, R2, RZ, P4, !PT ;  /* 0x0000000203057210 */ /* 0x000fe2000279e4ff */
[----:B------:R-:W-:Y:S01]  /*0450*/  IMAD R3, R37, R34, RZ ;  /* 0x0000002225037224 */ /* 0x000fe200078e02ff */
[----:B------:R-:W-:Y:S02]  /*0460*/  SEL R2, RZ, 0x1, !P2 ;  /* 0x00000001ff027807 */ /* 0x000fe40005000000 */
[----:B------:R-:W-:Y:S01]  /*0470*/  IADD3 R28, P3, PT, R31, R28, RZ ;  /* 0x0000001c1f1c7210 */ /* 0x000fe20007f7e0ff */
[----:B------:R-:W-:-:S03]  /*0480*/  IMAD.HI.U32 R31, R35, R36, RZ ;  /* 0x00000024231f7227 */ /* 0x000fc600078e00ff */
[----:B------:R-:W-:Y:S01]  /*0490*/  IADD3.X R3, P3, PT, R3, R4, RZ, P3, !PT ;  /* 0x0000000403037210 */ /* 0x000fe20001f7e4ff */
[----:B------:R-:W-:Y:S02]  /*04a0*/  IMAD R36, R33, R34, RZ ;  /* 0x0000002221247224 */ /* 0x000fe400078e02ff */
[----:B------:R-:W-:Y:S02]  /*04b0*/  IMAD.X R4, R31, 0x1, R2, P4 ;  /* 0x000000011f047824 */ /* 0x000fe400020e0602 */
[----:B------:R-:W-:Y:S01]  /*04c0*/  IMAD.MOV.U32 R2, RZ, RZ, RZ ;  /* 0x000000ffff027224 */ /* 0x000fe200078e00ff */
[----:B------:R-:W-:-:S03]  /*04d0*/  IADD3.X R5, P2, PT, R36, R5, RZ, P3, !PT ;  /* 0x0000000524057210 */ /* 0x000fc60001f5e4ff */
[----:B------:R-:W-:-:S04]  /*04e0*/  IMAD.HI.U32 R31, P3, R29, R34, R2 ;  /* 0x000000221d1f7227 */ /* 0x000fc80007860002 */
[----:B------:R-:W-:-:S04]  /*04f0*/  IMAD.HI.U32 R2, R37, R34, RZ ;  /* 0x0000002225027227 */ /* 0x000fc800078e00ff */
[----:B------:R-:W-:Y:S01]  /*0500*/  IMAD R36, R29, R32, RZ ;  /* 0x000000201d247224 */ /* 0x000fe200078e02ff */
[----:B------:R-:W-:Y:S01]  /*0510*/  IADD3.X R5, P3, PT, R2, R5, RZ, P3, !PT ;  /* 0x0000000502057210 */ /* 0x000fe20001f7e4ff */
[----:B------:R-:W-:Y:S02]  /*0520*/  IMAD R3, R35, R34, RZ ;  /* 0x0000002223037224 */ /* 0x000fe400078e02ff */
[----:B------:R-:W-:Y:S01]  /*0530*/  IMAD R2, R37, R32, RZ ;  /* 0x0000002025027224 */ /* 0x000fe200078e02ff */
[----:B------:R-:W-:Y:S01]  /*0540*/  IADD3 R31, P4, PT, R36, R31, RZ ;  /* 0x0000001f241f7210 */ /* 0x000fe20007f9e0ff */
[----:B------:R-:W-:Y:S01]  /*0550*/  IMAD.HI.U32 R39, R33, R34, RZ ;  /* 0x0000002221277227 */ /* 0x000fe200078e00ff */
[----:B------:R-:W-:Y:S02]  /*0560*/  IADD3.X R4, P2, PT, R3, R4, RZ, P2, !PT ;  /* 0x0000000403047210 */ /* 0x000fe4000175e4ff */
[----:B------:R-:W-:Y:S01]  /*0570*/  IADD3.X R5, P5, PT, R2, R5, RZ, P4, !PT ;  /* 0x0000000502057210 */ /* 0x000fe200027be4ff */
[----:B------:R-:W-:-:S02]  /*0580*/  IMAD R3, R24, R27, RZ ;  /* 0x0000001b18037224 */ /* 0x000fc400078e02ff */
[----:B------:R-:W-:Y:S01]  /*0590*/  IMAD.MOV.U32 R2, RZ, RZ, RZ ;  /* 0x000000ffff027224 */ /* 0x000fe200078e00ff */
[----:B------:R-:W-:Y:S01]  /*05a0*/  IADD3.X R4, P3, PT, R39, R4, RZ, P3, !PT ;  /* 0x0000000427047210 */ /* 0x000fe20001f7e4ff */
[----:B------:R-:W-:Y:S01]  /*05b0*/  IMAD R41, R33, R32, RZ ;  /* 0x0000002021297224 */ /* 0x000fe200078e02ff */
[----:B------:R-:W-:Y:S01]  /*05c0*/  SEL R36, RZ, 0x1, !P2 ;  /* 0x00000001ff247807 */ /* 0x000fe20005000000 */
[----:B------:R-:W-:-:S04]  /*05d0*/  IMAD.HI.U32 R2, P4, R24, R25, R2 ;  /* 0x0000001918027227 */ /* 0x000fc80007880002 */
[----:B------:R-:W-:Y:S01]  /*05e0*/  IMAD.HI.U32 R39, R35, R34, RZ ;  /* 0x0000002223277227 */ /* 0x000fe200078e00ff */
[----:B------:R-:W-:-:S03]  /*05f0*/  IADD3.X R38, P5, PT, R41, R4, RZ, P5, !PT ;  /* 0x0000000429267210 */ /* 0x000fc60002fbe4ff */
[----:B------:R-:W-:-:S04]  /*0600*/  IMAD.HI.U32 R34, R24, R27, RZ ;  /* 0x0000001b18227227 */ /* 0x000fc800078e00ff */
[CC--:B------:R-:W-:Y:S02]  /*0610*/  IMAD R3, R24.reuse, R17.reuse, RZ ;  /* 0x0000001118037224 */ /* 0x0c0fe400078e02ff */
[----:B------:R-:W-:Y:S02]  /*0620*/  IMAD.X R36, R39, 0x1, R36, P3 ;  /* 0x0000000127247824 */ /* 0x000fe400018e0624 */
[----:B------:R-:W-:Y:S01]  /*0630*/  IMAD.HI.U32 R40, R24, R17, RZ ;  /* 0x0000001118287227 */ /* 0x000fe200078e00ff */
[----:B------:R-:W-:-:S03]  /*0640*/  IADD3.X R3, P3, PT, R34, R3, RZ, P4, !PT ;  /* 0x0000000322037210 */ /* 0x000fc6000277e4ff */
[----:B------:R-:W-:Y:S02]  /*0650*/  IMAD R41, R25, R30, RZ ;  /* 0x0000001e19297224 */ /* 0x000fe400078e02ff */
[----:B------:R-:W-:Y:S02]  /*0660*/  IMAD R39, R24, R15, RZ ;  /* 0x0000000f18277224 */ /* 0x000fe400078e02ff */
[----:B------:R-:W-:Y:S02]  /*0670*/  IMAD.MOV.U32 R4, RZ, RZ, RZ ;  /* 0x000000ffff047224 */ /* 0x000fe400078e00ff */
[----:B------:R-:W-:-:S04]  /*0680*/  IMAD.HI.U32 R37, R37, R32, RZ ;  /* 0x0000002025257227 */ /* 0x000fc800078e00ff */
[----:B------:R-:W-:Y:S01]  /*0690*/  IMAD.HI.U32 R34, P2, R29, R32, R4 ;  /* 0x000000201d227227 */ /* 0x000fe20007840004 */
[----:B------:R-:W-:Y:S02]  /*06a0*/  IADD3 R4, P4, PT, R41, R2, RZ ;  /* 0x0000000229047210 */ /* 0x000fe40007f9e0ff */
[----:B------:R-:W-:Y:S01]  /*06b0*/  IADD3.X R5, P3, PT, R40, R39, RZ, P3, !PT ;  /* 0x0000002728057210 */ /* 0x000fe20001f7e4ff */
[----:B------:R-:W-:Y:S02]  /*06c0*/  IMAD R42, R27, R30, RZ ;  /* 0x0000001e1b2a7224 */ /* 0x000fe400078e02ff */
[----:B------:R-:W-:Y:S01]  /*06d0*/  IMAD.HI.U32 R2, R24, R15, RZ ;  /* 0x0000000f18027227 */ /* 0x000fe200078e00ff */
[----:B------:R-:W-:Y:S02]  /*06e0*/  IADD3.X R37, P2, PT, R37, R38, RZ, P2, !PT ;  /* 0x0000002625257210 */ /* 0x000fe4000175e4ff */
[----:B------:R-:W-:Y:S01]  /*06f0*/  IADD3.X R3, P4, PT, R42, R3, RZ, P4, !PT ;  /* 0x000000032a037210 */ /* 0x000fe2000279e4ff */
[----:B------:R-:W-:-:S02]  /*0700*/  IMAD R40, R17, R30, RZ ;  /* 0x0000001e11287224 */ /* 0x000fc400078e02ff */
[----:B------:R-:W-:Y:S02]  /*0710*/  IMAD.X R38, RZ, RZ, R2, P3 ;  /* 0x000000ffff267224 */ /* 0x000fe400018e0602 */
[----:B------:R-:W-:Y:S01]  /*0720*/  IMAD.MOV.U32 R2, RZ, RZ, RZ ;  /* 0x000000ffff027224 */ /* 0x000fe200078e00ff */
[----:B------:R-:W-:Y:S01]  /*0730*/  IADD3.X R5, P4, PT, R40, R5, RZ, P4, !PT ;  /* 0x0000000528057210 */ /* 0x000fe2000279e4ff */
[----:B------:R-:W-:Y:S02]  /*0740*/  IMAD R39, R35, R32, RZ ;  /* 0x0000002023277224 */ /* 0x000fe400078e02ff */
[-C--:B------:R-:W-:Y:S02]  /*0750*/  IMAD R41, R15, R30.reuse, RZ ;  /* 0x0000001e0f297224 */ /* 0x080fe400078e02ff */
[----:B------:R-:W-:-:S04]  /*0760*/  IMAD.HI.U32 R2, P3, R25, R30, R2 ;  /* 0x0000001e19027227 */ /* 0x000fc80007860002 */
[----:B------:R-:W-:Y:S01]  /*0770*/  IMAD.HI.U32 R40, R27, R30, RZ ;  /* 0x0000001e1b287227 */ /* 0x000fe200078e00ff */
[----:B------:R-:W-:-:S03]  /*0780*/  IADD3.X R36, P5, PT, R39, R36, RZ, P5, !PT ;  /* 0x0000002427247210 */ /* 0x000fc60002fbe4ff */
[----:B------:R-:W-:Y:S01]  /*0790*/  IMAD.HI.U32 R33, R33, R32, RZ ;  /* 0x0000002021217227 */ /* 0x000fe200078e00ff */
[----:B------:R-:W-:Y:S02]  /*07a0*/  IADD3.X R38, P4, PT, R41, R38, RZ, P4, !PT ;  /* 0x0000002629267210 */ /* 0x000fe4000279e4ff */
[----:B------:R-:W-:Y:S01]  /*07b0*/  IADD3.X R5, P3, PT, R40, R5, RZ, P3, !PT ;  /* 0x0000000528057210 */ /* 0x000fe20001f7e4ff */
[----:B------:R-:W-:Y:S01]  /*07c0*/  IMAD.HI.U32 R3, R17, R30, RZ ;  /* 0x0000001e11037227 */ /* 0x000fe200078e00ff */
[----:B------:R-:W-:-:S03]  /*07d0*/  IADD3.X R33, P2, PT, R33, R36, RZ, P2, !PT ;  /* 0x0000002421217210 */ /* 0x000fc6000175e4ff */
[----:B------:R-:W-:Y:S01]  /*07e0*/  IMAD R39, R25, R22, RZ ;  /* 0x0000001619277224 */ /* 0x000fe200078e02ff */
[----:B------:R-:W-:Y:S01]  /*07f0*/  IADD3.X R36, P3, PT, R3, R38, RZ, P3, !PT ;  /* 0x0000002603247210 */ /* 0x000fe20001f7e4ff */
[----:B------:R-:W-:Y:S01]  /*0800*/  IMAD.HI.U32 R35, R35, R32, RZ ;  /* 0x0000002023237227 */ /* 0x000fe200078e00ff */
[----:B------:R-:W-:Y:S02]  /*0810*/  SEL R38, RZ, 0x1, !P5 ;  /* 0x00000001ff267807 */ /* 0x000fe40006800000 */
[----:B------:R-:W-:Y:S01]  /*0820*/  IADD3 R32, P5, PT, R39, R2, RZ ;  /* 0x0000000227207210 */ /* 0x000fe20007fbe0ff */
[----:B------:R-:W-:Y:S01]  /*0830*/  IMAD R40, R27, R22, RZ ;  /* 0x000000161b287224 */ /* 0x000fe200078e02ff */
[----:B------:R-:W-:Y:S01]  /*0840*/  SEL R2, RZ, 0x1, !P4 ;  /* 0x00000001ff027807 */ /* 0x000fe20006000000 */
[----:B------:R-:W-:-:S03]  /*0850*/  IMAD.HI.U32 R39, R15, R30, RZ ;  /* 0x0000001e0f277227 */ /* 0x000fc600078e00ff */
[----:B------:R-:W-:Y:S01]  /*0860*/  IADD3.X R3, P5, PT, R40, R5, RZ, P5, !PT ;  /* 0x0000000528037210 */ /* 0x000fe20002fbe4ff */
[----:B------:R-:W-:Y:S02]  /*0870*/  IMAD.X R5, R39, 0x1, R2, P3 ;  /* 0x0000000127057824 */ /* 0x000fe400018e0602 */
[----:B------:R-:W-:Y:S02]  /*0880*/  IMAD R29, R26, R29, RZ ;  /* 0x0000001d1a1d7224 */ /* 0x000fe400078e02ff */
[----:B------:R-:W-:Y:S02]  /*0890*/  IMAD.MOV.U32 R2, RZ, RZ, RZ ;  /* 0x000000ffff027224 */ /* 0x000fe400078e00ff */
[-C--:B------:R-:W-:Y:S02]  /*08a0*/  IMAD R41, R17, R22.reuse, RZ ;  /* 0x0000001611297224 */ /* 0x080fe400078e02ff */
[----:B------:R-:W-:Y:S02]  /*08b0*/  IMAD.X R26, R35, 0x1, R38, P2 ;  /* 0x00000001231a7824 */ /* 0x000fe400010e0626 */
[----:B------:R-:W-:Y:S01]  /*08c0*/  IMAD.HI.U32 R39, P2, R25, R22, R2 ;  /* 0x0000001619277227 */ /* 0x000fe20007840002 */
[----:B------:R-:W-:-:S02]  /*08d0*/  IADD3 R3, P3, PT, R29, R34, RZ ;  /* 0x000000221d037210 */ /* 0x000fc40007f7e0ff */
[----:B------:R-:W-:Y:S01]  /*08e0*/  IADD3.X R36, P5, PT, R41, R36, RZ, P5, !PT ;  /* 0x0000002429247210 */ /* 0x000fe20002fbe4ff */
[-C--:B------:R-:W-:Y:S02]  /*08f0*/  IMAD R2, R15, R22.reuse, RZ ;  /* 0x000000160f027224 */ /* 0x080fe400078e02ff */
[----:B------:R-:W-:Y:S01]  /*0900*/  IMAD.HI.U32 R35, R27, R22, RZ ;  /* 0x000000161b237227 */ /* 0x000fe200078e00ff */
[----:B------:R-:W-:Y:S02]  /*0910*/  IADD3.X R41, P3, PT, R18, R37, RZ, P3, !PT ;  /* 0x0000002512297210 */ /* 0x000fe40001f7e4ff */
[----:B------:R-:W-:Y:S02]  /*0920*/  IADD3.X R2, P5, PT, R2, R5, RZ, P5, !PT ;  /* 0x0000000502027210 */ /* 0x000fe40002fbe4ff */
[----:B------:R-:W-:Y:S02]  /*0930*/  IADD3.X R5, P2, PT, R35, R36, RZ, P2, !PT ;  /* 0x0000002423057210 */ /* 0x000fe4000175e4ff */
[----:B------:R-:W-:Y:S01]  /*0940*/  IADD3.X R35, P3, PT, R28, R33, RZ, P3, !PT ;  /* 0x000000211c237210 */ /* 0x000fe20001f7e4ff */
[----:B------:R-:W-:-:S02]  /*0950*/  IMAD R45, R24, R25, RZ ;  /* 0x00000019182d7224 */ /* 0x000fc400078e02ff */
[----:B------:R-:W-:Y:S01]  /*0960*/  IMAD.HI.U32 R43, R17, R22, RZ ;  /* 0x00000016112b7227 */ /* 0x000fe200078e00ff */
[----:B------:R-:W-:-:S03]  /*0970*/  IADD3.X R30, P4, PT, R31, R26, RZ, P3, !PT ;  /* 0x0000001a1f1e7210 */ /* 0x000fc60001f9e4ff */
[----:B------:R-:W-:Y:S01]  /*0980*/  IMAD R24, R24, R25, RZ ;  /* 0x0000001918187224 */ /* 0x000fe200078e02ff */
[----:B------:R-:W-:Y:S01]  /*0990*/  IADD3.X R36, P2, PT, R43, R2, RZ, P2, !PT ;  /* 0x000000022b247210 */ /* 0x000fe2000175e4ff */
[----:B------:R-:W-:Y:S01]  /*09a0*/  IMAD R2, R25, R12, RZ ;  /* 0x0000000c19027224 */ /* 0x000fe200078e02ff */
[----:B------:R-:W-:Y:S02]  /*09b0*/  IADD3.X R34, P4, PT, R45, R34, RZ, P4, !PT ;  /* 0x000000222d227210 */ /* 0x000fe4000279e4ff */
[----:B------:R-:W-:Y:S01]  /*09c0*/  IADD3 R24, P3, PT, R24, R3, RZ ;  /* 0x0000000318187210 */ /* 0x000fe20007f7e0ff */
[----:B------:R-:W-:-:S12]  /*09d0*/  @!P1 BRA `(.L_x_1) ;  /* 0x0000000000289947 */ /* 0x000fd80003800000 */
[----:B------:R-:W-:-:S05]  /*09e0*/  IMAD.MOV R43, RZ, RZ, -R20 ;  /* 0x000000ffff2b7224 */ /* 0x000fca00078e0a14 */
[-C--:B------:R-:W-:Y:S02]  /*09f0*/  LOP3.LUT R3, R10, R43.reuse, RZ, 0x3c, !PT ;  /* 0x0000002b0a037212 */ /* 0x080fe400078e3cff */
[----:B------:R-:W-:Y:S02]  /*0a00*/  LOP3.LUT R8, R8, R43, RZ, 0x3c, !PT ;  /* 0x0000002b08087212 */ /* 0x000fe400078e3cff */
[----:B------:R-:W-:Y:S02]  /*0a10*/  IADD3 R3, P1, PT, R20, R3, RZ ;  /* 0x0000000314037210 */ /* 0x000fe40007f3e0ff */
[----:B------:R-:W-:Y:S02]  /*0a20*/  LOP3.LUT R6, R6, R43, RZ, 0x3c, !PT ;  /* 0x0000002b06067212 */ /* 0x000fe400078e3cff */
[----:B------:R-:W-:Y:S02]  /*0a30*/  IADD3.X R10, P1, PT, RZ, R3, RZ, P1, !PT ;  /* 0x00000003ff0a7210 */ /* 0x000fe40000f3e4ff */
[----:B------:R-:W-:-:S02]  /*0a40*/  LOP3.LUT R0, R0, R43, RZ, 0x3c, !PT ;  /* 0x0000002b00007212 */ /* 0x000fc400078e3cff */
[----:B------:R-:W-:-:S04]  /*0a50*/  IADD3.X R8, P1, PT, RZ, R8, RZ, P1, !PT ;  /* 0x00000008ff087210 */ /* 0x000fc80000f3e4ff */
[----:B------:R-:W-:-:S05]  /*0a60*/  IADD3.X R6, P1, PT, RZ, R6, RZ, P1, !PT ;  /* 0x00000006ff067210 */ /* 0x000fca0000f3e4ff */
[----:B------:R-:W-:-:S08]  /*0a70*/  IMAD.X R0, RZ, RZ, R0, P1 ;  /* 0x000000ffff007224 */ /* 0x000fd000008e0600 */
.L_x_1:
[----:B------:R-:W-:Y:S05]  /*0a80*/  BSYNC.RECONVERGENT B0 ;  /* 0x0000000000007941 */ /* 0x000fea0003800200 */
.L_x_0:
[----:B------:R-:W-:Y:S01]  /*0a90*/  BSSY.RECONVERGENT B0, `(.L_x_2) ;  /* 0x000000e000007945 */ /* 0x000fe20003800200 */
[----:B------:R-:W-:Y:S01]  /*0aa0*/  IADD3 R39, P1, PT, R2, R39, RZ ;  /* 0x0000002702277210 */ /* 0x000fe20007f3e0ff */
[----:B------:R-:W-:-:S04]  /*0ab0*/  IMAD.HI.U32 R22, R15, R22, RZ ;  /* 0x000000160f167227 */ /* 0x000fc800078e00ff */
[----:B------:R-:W-:Y:S01]  /*0ac0*/  IMAD R2, R27, R12, RZ ;  /* 0x0000000c1b027224 */ /* 0x000fe200078e02ff */
[----:B------:R-:W-:Y:S07]  /*0ad0*/  @!P0 BRA `(.L_x_3) ;  /* 0x0000000000248947 */ /* 0x000fee0003800000 */
[----:B------:R-:W-:Y:S02]  /*0ae0*/  LOP3.LUT R13, RZ, R13, RZ, 0x33, !PT ;  /* 0x0000000dff0d7212 */ /* 0x000fe400078e33ff */
[----:B------:R-:W-:Y:S02]  /*0af0*/  LOP3.LUT R11, RZ, R11, RZ, 0x33, !PT ;  /* 0x0000000bff0b7212 */ /* 0x000fe400078e33ff */
[----:B------:R-:W-:Y:S02]  /*0b00*/  IADD3 R13, P0, PT, R13, 0x1, RZ ;  /* 0x000000010d0d7810 */ /* 0x000fe40007f1e0ff */
[----:B------:R-:W-:Y:S02]  /*0b10*/  LOP3.LUT R9, RZ, R9, RZ, 0x33, !PT ;  /* 0x00000009ff097212 */ /* 0x000fe400078e33ff */
[----:B------:R-:W-:Y:S02]  /*0b20*/  IADD3.X R13, P0, PT, RZ, R13, RZ, P0, !PT ;  /* 0x0000000dff0d7210 */ /* 0x000fe4000071e4ff */
[----:B------:R-:W-:-:S02]  /*0b30*/  LOP3.LUT R7, RZ, R7, RZ, 0x33, !PT ;  /* 0x00000007ff077212 */ /* 0x000fc400078e33ff */
[----:B------:R-:W-:-:S04]  /*0b40*/  IADD3.X R11, P0, PT, RZ, R11, RZ, P0, !PT ;  /* 0x0000000bff0b7210 */ /* 0x000fc8000071e4ff */
[----:B------:R-:W-:-:S05]  /*0b50*/  IADD3.X R9, P0, PT, RZ, R9, RZ, P0, !PT ;  /* 0x00000009ff097210 */ /* 0x000fca000071e4ff */
[----:B------:R-:W-:-:S08]  /*0b60*/  IMAD.X R7, RZ, RZ, R7, P0 ;  /* 0x000000ffff077224 */ /* 0x000fd000000e0607 */
.L_x_3:
[----:B------:R-:W-:Y:S05]  /*0b70*/  BSYNC.RECONVERGENT B0 ;  /* 0x0000000000007941 */ /* 0x000fea0003800200 */
.L_x_2:
[----:B------:R-:W-:Y:S01]  /*0b80*/  SEL R43, RZ, 0x1, !P5 ;  /* 0x00000001ff2b7807 */ /* 0x000fe20006800000 */
[----:B------:R-:W-:Y:S01]  /*0b90*/  IMAD R3, R11, R10, RZ ;  /* 0x0000000a0b037224 */ /* 0x000fe200078e02ff */
[----:B------:R-:W-:Y:S01]  /*0ba0*/  IADD3.X R5, P1, PT, R2, R5, RZ, P1, !PT ;  /* 0x0000000502057210 */ /* 0x000fe20000f3e4ff */
[----:B------:R-:W-:Y:S01]  /*0bb0*/  IMAD.MOV.U32 R2, RZ, RZ, RZ ;  /* 0x000000ffff027224 */ /* 0x000fe200078e00ff */
[----:B------:R-:W-:Y:S01]  /*0bc0*/  IADD3.X R20, P3, PT, R4, R41, RZ, P3, !PT ;  /* 0x0000002904147210 */ /* 0x000fe20001f7e4ff */
[----:B------:R-:W-:Y:S01]  /*0bd0*/  IMAD.X R22, R22, 0x1, R43, P2 ;  /* 0x0000000116167824 */ /* 0x000fe200010e062b */
[----:B------:R-:W-:Y:S01]  /*0be0*/  IADD3.X R37, P0, PT, R37, R4, RZ, P4, !PT ;  /* 0x0000000425257210 */ /* 0x000fe2000271e4ff */
[----:B------:R-:W-:Y:S01]  /*0bf0*/  IMAD.MOV.U32 R4, RZ, RZ, RZ ;  /* 0x000000ffff047224 */ /* 0x000fe200078e00ff */
[----:B------:R-:W-:Y:S01]  /*0c00*/  IADD3.X R35, P3, PT, R32, R35, RZ, P3, !PT ;  /* 0x0000002320237210 */ /* 0x000fe20001f7e4ff */
[----:B------:R-:W-:Y:S01]  /*0c10*/  IMAD.HI.U32 R2, P2, R13, R10, R2 ;  /* 0x0000000a0d027227 */ /* 0x000fe20007840002 */
[----:B------:R-:W-:Y:S01]  /*0c20*/  IADD3.X R32, P0, PT, R33, R32, RZ, P0, !PT ;  /* 0x0000002021207210 */ /* 0x000fe2000071e4ff */
[----:B------:R-:W-:Y:S02]  /*0c30*/  BSSY.RECONVERGENT B0, `(.L_x_4) ;  /* 0x000006f000007945 */ /* 0x000fe40003800200 */
[----:B------:R-:W-:-:S04]  /*0c40*/  IMAD.HI.U32 R5, P5, R25, R12, R4 ;  /* 0x0000000c19057227 */ /* 0x000fc800078a0004 */
[----:B------:R-:W-:Y:S02]  /*0c50*/  IMAD R41, R17, R12, RZ ;  /* 0x0000000c11297224 */ /* 0x000fe400078e02ff */
[-C--:B------:R-:W-:Y:S02]  /*0c60*/  IMAD R3, R9, R10.reuse, RZ ;  /* 0x0000000a09037224 */ /* 0x080fe400078e02ff */
[----:B------:R-:W-:Y:S01]  /*0c70*/  IMAD.HI.U32 R4, R11, R10, RZ ;  /* 0x0000000a0b047227 */ /* 0x000fe200078e00ff */
[----:B------:R-:W-:-:S03]  /*0c80*/  IADD3.X R36, P1, PT, R41, R36, RZ, P1, !PT ;  /* 0x0000002429247210 */ /* 0x000fc60000f3e4ff */
[----:B------:R-:W-:Y:S01]  /*0c90*/  IMAD.HI.U32 R27, R27, R12, RZ ;  /* 0x0000000c1b1b7227 */ /* 0x000fe200078e00ff */
[----:B------:R-:W-:-:S03]  /*0ca0*/  IADD3.X R4, P2, PT, R4, R3, RZ, P2, !PT ;  /* 0x0000000304047210 */ /* 0x000fc6000175e4ff */
[----:B------:R-:W-:-:S04]  /*0cb0*/  IMAD.HI.U32 R17, R17, R12, RZ ;  /* 0x0000000c11117227 */ /* 0x000fc800078e00ff */
[CC--:B------:R-:W-:Y:S02]  /*0cc0*/  IMAD R25, R15.reuse, R12.reuse, RZ ;  /* 0x0000000c0f197224 */ /* 0x0c0fe400078e02ff */
[----:B------:R-:W-:-:S04]  /*0cd0*/  IMAD.HI.U32 R12, R15, R12, RZ ;  /* 0x0000000c0f0c7227 */ /* 0x000fc800078e00ff */
[----:B------:R-:W-:Y:S02]  /*0ce0*/  IMAD R15, R13, R8, RZ ;  /* 0x000000080d0f7224 */ /* 0x000fe400078e02ff */
[-C--:B------:R-:W-:Y:S02]  /*0cf0*/  IMAD R3, R7, R10.reuse, RZ ;  /* 0x0000000a07037224 */ /* 0x080fe400078e02ff */
[----:B------:R-:W-:Y:S01]  /*0d00*/  IMAD.HI.U32 R38, R9, R10, RZ ;  /* 0x0000000a09267227 */ /* 0x000fe200078e00ff */
[----:B------:R-:W-:-:S03]  /*0d10*/  IADD3 R15, P4, PT, R15, R2, RZ ;  /* 0x000000020f0f7210 */ /* 0x000fc60007f9e0ff */
[-C--:B------:R-:W-:Y:S01]  /*0d20*/  IMAD R41, R11, R8.reuse, RZ ;  /* 0x000000080b297224 */ /* 0x080fe200078e02ff */
[----:B------:R-:W-:Y:S01]  /*0d30*/  IADD3.X R2, P2, PT, R38, R3, RZ, P2, !PT ;  /* 0x0000000326027210 */ /* 0x000fe2000175e4ff */
[----:B------:R-:W-:Y:S01]  /*0d40*/  IMAD R43, R9, R8, RZ ;  /* 0x00000008092b7224 */ /* 0x000fe200078e02ff */
[----:B------:R-:W-:Y:S01]  /*0d50*/  IADD3.X R38, P1, PT, R25, R22, RZ, P1, !PT ;  /* 0x0000001619267210 */ /* 0x000fe20000f3e4ff */
[----:B------:R-:W-:Y:S01]  /*0d60*/  IMAD R25, R7, R8, RZ ;  /* 0x0000000807197224 */ /* 0x000fe200078e02ff */
[----:B------:R-:W-:Y:S01]  /*0d70*/  IADD3.X R3, P4, PT, R41, R4, RZ, P4, !PT ;  /* 0x0000000429037210 */ /* 0x000fe2000279e4ff */
[----:B------:R-:W-:-:S03]  /*0d80*/  IMAD.HI.U32 R4, R7, R10, RZ ;  /* 0x0000000a07047227 */ /* 0x000fc600078e00ff */
[----:B------:R-:W-:Y:S01]  /*0d90*/  IADD3.X R22, P4, PT, R43, R2, RZ, P4, !PT ;  /* 0x000000022b167210 */ /* 0x000fe2000279e4ff */
[----:B------:R-:W-:Y:S02]  /*0da0*/  IMAD.X R4, RZ, RZ, R4, P2 ;  /* 0x000000ffff047224 */ /* 0x000fe400010e0604 */
[----:B------:R-:W-:Y:S02]  /*0db0*/  IMAD.MOV.U32 R2, RZ, RZ, RZ ;  /* 0x000000ffff027224 */ /* 0x000fe400078e00ff */
[----:B------:R-:W-:-:S04]  /*0dc0*/  IMAD.HI.U32 R41, R11, R8, RZ ;  /* 0x000000080b297227 */ /* 0x000fc800078e00ff */
[----:B------:R-:W-:Y:S01]  /*0dd0*/  IMAD.HI.U32 R3, P2, R13, R8, R2 ;  /* 0x000000080d037227 */ /* 0x000fe20007840002 */
[----:B------:R-:W-:-:S03]  /*0de0*/  IADD3.X R2, P4, PT, R25, R4, RZ, P4, !PT ;  /* 0x0000000419027210 */ /* 0x000fc6000279e4ff */
[----:B------:R-:W-:Y:S01]  /*0df0*/  IMAD R4, R13, R6, RZ ;  /* 0x000000060d047224 */ /* 0x000fe200078e02ff */
[----:B------:R-:W-:Y:S01]  /*0e00*/  IADD3.X R25, P2, PT, R41, R22, RZ, P2, !PT ;  /* 0x0000001629197210 */ /* 0x000fe2000175e4ff */
[----:B------:R-:W-:Y:S01]  /*0e10*/  IMAD.HI.U32 R43, R9, R8, RZ ;  /* 0x00000008092b7227 */ /* 0x000fe200078e00ff */
[----:B------:R-:W-:Y:S02]  /*0e20*/  SEL R22, RZ, 0x1, !P4 ;  /* 0x00000001ff167807 */ /* 0x000fe40006000000 */
[----:B------:R-:W-:Y:S01]  /*0e30*/  IADD3 R4, P4, PT, R4, R3, RZ ;  /* 0x0000000304047210 */ /* 0x000fe20007f9e0ff */
[----:B------:R-:W-:Y:S01]  /*0e40*/  IMAD R40, R11, R6, RZ ;  /* 0x000000060b287224 */ /* 0x000fe200078e02ff */
[----:B------:R-:W-:Y:S01]  /*0e50*/  IADD3.X R2, P2, PT, R43, R2, RZ, P2, !PT ;  /* 0x000000022b027210 */ /* 0x000fe2000175e4ff */
[C---:B------:R-:W-:Y:S02]  /*0e60*/  IMAD R41, R9.reuse, R6, RZ ;  /* 0x0000000609297224 */ /* 0x040fe400078e02ff */
[----:B------:R-:W-:Y:S01]  /*0e70*/  IMAD R43, R9, R0, RZ ;  /* 0x00000000092b7224 */ /* 0x000fe200078e02ff */
[----:B------:R-:W-:Y:S01]  /*0e80*/  IADD3.X R3, P4, PT, R40, R25, RZ, P4, !PT ;  /* 0x0000001928037210 */ /* 0x000fe2000279e4ff */
[----:B------:R-:W-:-:S04]  /*0e90*/  IMAD.HI.U32 R25, R7, R8, RZ ;  /* 0x0000000807197227 */ /* 0x000fc800078e00ff */
[----:B------:R-:W-:Y:S01]  /*0ea0*/  IMAD.X R8, R25, 0x1, R22, P2 ;  /* 0x0000000119087824 */ /* 0x000fe200010e0616 */
[----:B------:R-:W-:Y:S01]  /*0eb0*/  IADD3.X R25, P4, PT, R41, R2, RZ, P4, !PT ;  /* 0x0000000229197210 */ /* 0x000fe2000279e4ff */
[----:B------:R-:W-:Y:S01]  /*0ec0*/  IMAD.MOV.U32 R2, RZ, RZ, RZ ;  /* 0x000000ffff027224 */ /* 0x000fe200078e00ff */
[----:B------:R-:W-:Y:S01]  /*0ed0*/  IADD3.X R22, P5, PT, R27, R36, RZ, P5, !PT ;  /* 0x000000241b167210 */ /* 0x000fe20002fbe4ff */
[-C--:B------:R-:W-:Y:S01]  /*0ee0*/  IMAD R41, R7, R6.reuse, RZ ;  /* 0x0000000607297224 */ /* 0x080fe200078e02ff */
[----:B------:R-:W-:Y:S01]  /*0ef0*/  SEL R27, RZ, 0x1, !P1 ;  /* 0x00000001ff1b7807 */ /* 0x000fe20004800000 */
[----:B------:R-:W-:Y:S01]  /*0f00*/  IMAD.HI.U32 R3, P2, R13, R6, R2 ;  /* 0x000000060d037227 */ /* 0x000fe20007840002 */
[----:B------:R-:W-:Y:S02]  /*0f10*/  IADD3.X R17, P5, PT, R17, R38, RZ, P5, !PT ;  /* 0x0000002611117210 */ /* 0x000fe40002fbe4ff */
[----:B------:R-:W-:Y:S01]  /*0f20*/  IADD3.X R2, P4, PT, R41, R8, RZ, P4, !PT ;  /* 0x0000000829027210 */ /* 0x000fe2000279e4ff */
[----:B------:R-:W-:-:S02]  /*0f30*/  IMAD R36, R13, R0, RZ ;  /* 0x000000000d247224 */ /* 0x000fc400078e02ff */
[----:B------:R-:W-:-:S03]  /*0f40*/  IMAD.HI.U32 R40, R11, R6, RZ ;  /* 0x000000060b287227 */ /* 0x000fc600078e00ff */
[----:B------:R-:W-:Y:S01]  /*0f50*/  IADD3 R8, P1, PT, R36, R3, RZ ;  /* 0x0000000324087210 */ /* 0x000fe20007f3e0ff */
[----:B------:R-:W-:Y:S01]  /*0f60*/  IMAD.HI.U32 R3, R9, R6, RZ ;  /* 0x0000000609037227 */ /* 0x000fe200078e00ff */
[----:B------:R-:W-:-:S03]  /*0f70*/  IADD3.X R25, P2, PT, R40, R25, RZ, P2, !PT ;  /* 0x0000001928197210 */ /* 0x000fc6000175e4ff */
[----:B------:R-:W-:Y:S01]  /*0f80*/  IMAD R36, R11, R0, RZ ;  /* 0x000000000b247224 */ /* 0x000fe200078e02ff */
[----:B------:R-:W-:Y:S01]  /*0f90*/  IADD3.X R2, P2, PT, R3, R2, RZ, P2, !PT ;  /* 0x0000000203027210 */ /* 0x000fe2000175e4ff */
[----:B------:R-:W-:-:S03]  /*0fa0*/  IMAD.HI.U32 R41, R7, R6, RZ ;  /* 0x0000000607297227 */ /* 0x000fc600078e00ff */
[----:B------:R-:W-:Y:S01]  /*0fb0*/  IADD3.X R3, P1, PT, R36, R25, RZ, P1, !PT ;  /* 0x0000001924037210 */ /* 0x000fe20000f3e4ff */
[----:B------:R-:W-:Y:S01]  /*0fc0*/  IMAD R25, R13, R10, RZ ;  /* 0x0000000a0d197224 */ /* 0x000fe200078e02ff */
[----:B------:R-:W-:Y:S01]  /*0fd0*/  SEL R10, RZ, 0x1, !P4 ;  /* 0x00000001ff0a7807 */ /* 0x000fe20006000000 */
[----:B------:R-:W-:Y:S01]  /*0fe0*/  IMAD.X R12, R12, 0x1, R27, P5 ;  /* 0x000000010c0c7824 */ /* 0x000fe200028e061b */
[----:B------:R-:W-:Y:S01]  /*0ff0*/  IADD3.X R27, P1, PT, R43, R2, RZ, P1, !PT ;  /* 0x000000022b1b7210 */ /* 0x000fe20000f3e4ff */
[----:B------:R-:W-:Y:S02]  /*1000*/  IMAD.MOV.U32 R2, RZ, RZ, RZ ;  /* 0x000000ffff027224 */ /* 0x000fe400078e00ff */
[----:B------:R-:W-:Y:S01]  /*1010*/  IMAD.X R10, R41, 0x1, R10, P2 ;  /* 0x00000001290a7824 */ /* 0x000fe200010e060a */
[----:B-----5:R-:W-:Y:S01]  /*1020*/  @!P6 IADD3 R16, P2, PT, -R25, R16, RZ ;  /* 0x000000101910e210 */ /* 0x020fe20007f5e1ff */
[----:B------:R-:W-:-:S03]  /*1030*/  IMAD.HI.U32 R2, P4, R13, R0, R2 ;  /* 0x000000000d027227 */ /* 0x000fc60007880002 */
[----:B------:R-:W-:Y:S01]  /*1040*/  @!P6 IADD3.X R3, P2, PT, R20, ~R15, RZ, P2, !PT ;  /* 0x8000000f1403e210 */ /* 0x000fe2000175e4ff */
[----:B------:R-:W-:Y:S01]  /*1050*/  IMAD.HI.U32 R36, R11, R0, RZ ;  /* 0x000000000b247227 */ /* 0x000fe200078e00ff */
[----:B------:R-:W-:Y:S02]  /*1060*/  IADD3.X R11, P5, PT, R39, R30, RZ, P3, !PT ;  /* 0x0000001e270b7210 */ /* 0x000fe40001fbe4ff */
[----:B------:R-:W-:Y:S01]  /*1070*/  @!P6 IADD3.X R6, P3, PT, R35, ~R4, RZ, P2, !PT ;  /* 0x800000042306e210 */ /* 0x000fe2000177e4ff */
[-C--:B------:R-:W-:Y:S01]  /*1080*/  IMAD R13, R7, R0.reuse, RZ ;  /* 0x00000000070d7224 */ /* 0x080fe200078e02ff */
[----:B------:R-:W-:Y:S01]  /*1090*/  IADD3.X R39, P0, PT, R26, R39, RZ, P0, !PT ;  /* 0x000000271a277210 */ /* 0x000fe2000071e4ff */
[----:B------:R-:W-:-:S03]  /*10a0*/  IMAD.HI.U32 R30, R9, R0, RZ ;  /* 0x00000000091e7227 */ /* 0x000fc600078e00ff */
[----:B------:R-:W-:Y:S01]  /*10b0*/  IADD3.X R13, P2, PT, R13, R10, RZ, P1, !PT ;  /* 0x0000000a0d0d7210 */ /* 0x000fe20000f5e4ff */
[----:B------:R-:W-:Y:S01]  /*10c0*/  IMAD.HI.U32 R33, R7, R0, RZ ;  /* 0x0000000007217227 */ /* 0x000fe200078e00ff */
[----:B------:R-:W-:Y:S02]  /*10d0*/  IADD3.X R7, P5, PT, R5, R34, RZ, P5, !PT ;  /* 0x0000002205077210 */ /* 0x000fe40002fbe4ff */
[----:B------:R-:W-:Y:S02]  /*10e0*/  @!P6 IADD3.X R0, P1, PT, R11, ~R8, RZ, P3, !PT ;  /* 0x800000080b00e210 */ /* 0x000fe40001f3e4ff */
[----:B------:R-:W-:Y:S02]  /*10f0*/  IADD3.X R10, P3, PT, R36, R27, RZ, P4, !PT ;  /* 0x0000001b240a7210 */ /* 0x000fe4000277e4ff */
[----:B------:R-:W-:Y:S02]  /*1100*/  IADD3.X R37, P5, PT, R22, R37, RZ, P5, !PT ;  /* 0x0000002516257210 */ /* 0x000fe40002fbe4ff */
[----:B------:R-:W-:-:S02]  /*1110*/  @!P6 IADD3.X R9, P1, PT, R7, ~R2, RZ, P1, !PT ;  /* 0x800000020709e210 */ /* 0x000fc40000f3e4ff */
[----:B------:R-:W-:Y:S02]  /*1120*/  IADD3.X R27, P3, PT, R30, R13, RZ, P3, !PT ;  /* 0x0000000d1e1b7210 */ /* 0x000fe40001f7e4ff */
[----:B------:R-:W-:Y:S02]  /*1130*/  SEL R26, RZ, 0x1, !P2 ;  /* 0x00000001ff1a7807 */ /* 0x000fe40005000000 */
[----:B------:R-:W-:Y:S02]  /*1140*/  IADD3.X R32, P5, PT, R17, R32, RZ, P5, !PT ;  /* 0x0000002011207210 */ /* 0x000fe40002fbe4ff */
[----:B------:R-:W-:Y:S01]  /*1150*/  @!P6 IADD3.X R13, P2, PT, R37, ~R10, RZ, P1, !PT ;  /* 0x8000000a250de210 */ /* 0x000fe20000f5e4ff */
[----:B------:R-:W-:Y:S01]  /*1160*/  IMAD.X R33, R33, 0x1, R26, P3 ;  /* 0x0000000121217824 */ /* 0x000fe200018e061a */
[----:B------:R-:W-:Y:S02]  /*1170*/  IADD3.X R30, P1, PT, R12, R39, RZ, P5, !PT ;  /* 0x000000270c1e7210 */ /* 0x000fe40002f3e4ff */
[----:B------:R-:W-:-:S02]  /*1180*/  @!P6 IADD3.X R26, P2, PT, R32, ~R27, RZ, P2, !PT ;  /* 0x8000001b201ae210 */ /* 0x000fc4000175e4ff */
[----:B------:R-:W-:Y:S02]  /*1190*/  IADD3.X R34, P0, PT, RZ, R5, RZ, P0, !PT ;  /* 0x00000005ff227210 */ /* 0x000fe4000071e4ff */
[----:B------:R-:W-:Y:S02]  /*11a0*/  @!P6 IADD3.X R5, P2, PT, R30, ~R33, RZ, P2, !PT ;  /* 0x800000211e05e210 */ /* 0x000fe4000175e4ff */
[----:B------:R-:W-:Y:S02]  /*11b0*/  IADD3.X R36, P0, PT, RZ, R22, RZ, P0, !PT ;  /* 0x00000016ff247210 */ /* 0x000fe4000071e4ff */
[----:B------:R-:W-:Y:S02]  /*11c0*/  @!P6 IADD3.X R22, P2, PT, RZ, -0x1, RZ, P2, !PT ;  /* 0xffffffffff16e810 */ /* 0x000fe4000175e4ff */
[----:B------:R-:W-:Y:S02]  /*11d0*/  IADD3.X R38, P1, PT, RZ, R34, RZ, P1, !PT ;  /* 0x00000022ff267210 */ /* 0x000fe40000f3e4ff */
[----:B------:R-:W-:-:S02]  /*11e0*/  IADD3.X R34, P0, PT, RZ, R17, RZ, P0, !PT ;  /* 0x00000011ff227210 */ /* 0x000fc4000071e4ff */
[----:B------:R-:W-:Y:S02]  /*11f0*/  @!P6 IADD3.X R17, P2, PT, RZ, -0x1, RZ, P2, !PT ;  /* 0xffffffffff11e810 */ /* 0x000fe4000175e4ff */
[----:B------:R-:W-:Y:S02]  /*1200*/  IADD3.X R36, P1, PT, RZ, R36, RZ, P1, !PT ;  /* 0x00000024ff247210 */ /* 0x000fe40000f3e4ff */
[----:B------:R-:W-:Y:S02]  /*1210*/  @!P6 IADD3.X R39, P2, PT, RZ, -0x1, RZ, P2, !PT ;  /* 0xffffffffff27e810 */ /* 0x000fe4000175e4ff */
[----:B------:R-:W-:-:S03]  /*1220*/  IADD3.X R34, P1, PT, RZ, R34, RZ, P1, !PT ;  /* 0x00000022ff227210 */ /* 0x000fc60000f3e4ff */
[----:B------:R-:W-:Y:S01]  /*1230*/  @!P6 IMAD.X R41, RZ, RZ, -0x1, P2 ;  /* 0xffffffffff29e424 */ /* 0x000fe200010e06ff */
[----:B------:R-:W-:Y:S01]  /*1240*/  IADD3.X R12, PT, PT, RZ, RZ, R12, P1, P0 ;  /* 0x000000ffff0c7210 */ /* 0x000fe20000fe040c */
[----:B------:R-:W-:Y:S08]  /*1250*/  @!P6 BRA `(.L_x_5) ;  /* 0x000000000030e947 */ /* 0x000ff00003800000 */
[----:B------:R-:W-:-:S04]  /*1260*/  IADD3 R16, P0, PT, R24, R25, RZ ;  /* 0x0000001918107210 */ /* 0x000fc80007f1e0ff */
[----:B------:R-:W-:-:S04]  /*1270*/  IADD3.X R3, P0, PT, R20, R15, RZ, P0, !PT ;  /* 0x0000000f14037210 */ /* 0x000fc8000071e4ff */
[----:B------:R-:W-:-:S04]  /*1280*/  IADD3.X R6, P0, PT, R35, R4, RZ, P0, !PT ;  /* 0x0000000423067210 */ /* 0x000fc8000071e4ff */
[----:B------:R-:W-:-:S04]  /*1290*/  IADD3.X R0, P0, PT, R11, R8, RZ, P0, !PT ;  /* 0x000000080b007210 */ /* 0x000fc8000071e4ff */
[----:B------:R-:W-:-:S04]  /*12a0*/  IADD3.X R9, P0, PT, R7, R2, RZ, P0, !PT ;  /* 0x0000000207097210 */ /* 0x000fc8000071e4ff */
[----:B------:R-:W-:-:S04]  /*12b0*/  IADD3.X R13, P0, PT, R37, R10, RZ, P0, !PT ;  /* 0x0000000a250d7210 */ /* 0x000fc8000071e4ff */
[----:B------:R-:W-:-:S04]  /*12c0*/  IADD3.X R26, P0, PT, R32, R27, RZ, P0, !PT ;  /* 0x0000001b201a7210 */ /* 0x000fc8000071e4ff */
[----:B------:R-:W-:-:S04]  /*12d0*/  IADD3.X R5, P0, PT, R30, R33, RZ, P0, !PT ;  /* 0x000000211e057210 */ /* 0x000fc8000071e4ff */
[----:B------:R-:W-:-:S04]  /*12e0*/  IADD3.X R22, P0, PT, RZ, R38, RZ, P0, !PT ;  /* 0x00000026ff167210 */ /* 0x000fc8000071e4ff */
[----:B------:R-:W-:-:S04]  /*12f0*/  IADD3.X R17, P0, PT, RZ, R36, RZ, P0, !PT ;  /* 0x00000024ff117210 */ /* 0x000fc8000071e4ff */
[----:B------:R-:W-:-:S05]  /*1300*/  IADD3.X R39, P0, PT, RZ, R34, RZ, P0, !PT ;  /* 0x00000022ff277210 */ /* 0x000fca000071e4ff */
[----:B------:R-:W-:-:S08]  /*1310*/  IMAD.X R41, RZ, RZ, R12, P0 ;  /* 0x000000ffff297224 */ /* 0x000fd000000e060c */
.L_x_5:
[----:B------:R-:W-:Y:S05]  /*1320*/  BSYNC.RECONVERGENT B0 ;  /* 0x0000000000007941 */ /* 0x000fea0003800200 */
.L_x_4:
[----:B------:R-:W0:Y:S01]  /*1330*/  LDC.64 R10, c[0x0][0x390] ;  /* 0x0000e400ff0a7b82 */ /* 0x000e220000000a00 */
[C---:B------:R-:W-:Y:S02]  /*1340*/  IMAD.IADD R19, R14.reuse, 0x1, R19 ;  /* 0x000000010e137824 */ /* 0x040fe400078e0213 */
[----:B------:R-:W-:-:S03]  /*1350*/  IMAD R23, R14, 0x8, R23 ;  /* 0x000000080e177824 */ /* 0x000fc600078e0217 */
[----:B------:R-:W-:Y:S01]  /*1360*/  ISETP.GE.AND P0, PT, R19, 0x3e8, PT ;  /* 0x000003e81300780c */ /* 0x000fe20003f06270 */
[----:B0-----:R-:W-:-:S04]  /*1370*/  IMAD.WIDE R10, R21, 0x4, R10 ;  /* 0x00000004150a7825 */ /* 0x001fc800078e020a */
[----:B------:R-:W-:Y:S01]  /*1380*/  IMAD R21, R14, 0x10, R21 ;  /* 0x000000100e157824 */ /* 0x000fe200078e0215 */
[----:B------:R1:W-:Y:S04]  /*1390*/  STG.E desc[UR4][R10.64], R29 ;  /* 0x0000001d0a007986 */ /* 0x0003e8000c101904 */
        /* <DEDUP_REMOVED lines=14> */
[----:B------:R1:W-:Y:S01]  /*1480*/  STG.E desc[UR4][R10.64+0x3c], R41 ;  /* 0x00003c290a007986 */ /* 0x0003e2000c101904 */
[----:B------:R-:W-:Y:S05]  /*1490*/  @!P0 BRA `(.L_x_6) ;  /* 0xffffffec00008947 */ /* 0x000fea000383ffff */
[----:B------:R-:W-:Y:S05]  /*14a0*/  EXIT ;  /* 0x000000000000794d */ /* 0x000fea0003800000 */
.L_x_7:
[----:B------:R-:W-:-:S00]  /*14b0*/  BRA `(.L_x_7) ;  /* 0xfffffffc00fc7947 */ /* 0x000fc0000383ffff */
[----:B------:R-:W-:-:S00]  /*14c0*/  NOP ;  /* 0x0000000000007918 */ /* 0x000fc00000000000 */
        /* <DEDUP_REMOVED lines=11> */
.L_x_10:


//--------------------- .text._Z6func_1PjS_S_     --------------------------
	.section	.text._Z6func_1PjS_S_,"ax",@progbits
	.align	128
        .global         _Z6func_1PjS_S_
        .type           _Z6func_1PjS_S_,@function
        .size           _Z6func_1PjS_S_,(.L_x_11 - _Z6func_1PjS_S_)
        .other          _Z6func_1PjS_S_,@"STO_CUDA_ENTRY STV_DEFAULT"
_Z6func_1PjS_S_:
.text._Z6func_1PjS_S_:
[----:B------:R-:W-:Y:S01]  /*0000*/  LDC R1, c[0x0][0x37c] ;  /* 0x0000df00ff017b82 */ /* 0x000fe20000000800 */
[----:B------:R-:W0:Y:S07]  /*0010*/  S2R R13, SR_TID.X ;  /* 0x00000000000d7919 */ /* 0x000e2e0000002100 */
[----:B------:R-:W0:Y:S08]  /*0020*/  S2UR UR4, SR_CTAID.X ;  /* 0x00000000000479c3 */ /* 0x000e300000002500 */
[----:B------:R-:W0:Y:S02]  /*0030*/  LDC R0, c[0x0][0x360] ;  /* 0x0000d800ff007b82 */ /* 0x000e240000000800 */
[----:B0-----:R-:W-:-:S05]  /*0040*/  IMAD R13, R0, UR4, R13 ;  /* 0x00000004000d7c24 */ /* 0x001fca000f8e020d */
[----:B------:R-:W-:-:S13]  /*0050*/  ISETP.GT.AND P0, PT, R13, 0x3e7, PT ;  /* 0x000003e70d00780c */ /* 0x000fda0003f04270 */
[----:B------:R-:W-:Y:S05]  /*0060*/  @P0 EXIT ;  /* 0x000000000000094d */ /* 0x000fea0003800000 */
[C---:B------:R-:W-:Y:S01]  /*0070*/  SHF.L.U32 R11, R13.reuse, 0x4, RZ ;  /* 0x000000040d0b7819 */ /* 0x040fe200000006ff */
[----:B------:R-:W0:Y:S01]  /*0080*/  LDCU.64 UR4, c[0x0][0x358] ;  /* 0x00006b00ff0477ac */ /* 0x000e220008000a00 */
[----:B------:R-:W-:-:S07]  /*0090*/  SHF.L.U32 R9, R13, 0x3, RZ ;  /* 0x000000030d097819 */ /* 0x000fce00000006ff */
.L_x_8:
[----:B------:R-:W1:Y:S08]  /*00a0*/  LDC.64 R6, c[0x0][0x380] ;  /* 0x0000e000ff067b82 */ /* 0x000e700000000a00 */
[----:B------:R-:W2:Y:S08]  /*00b0*/  LDC.64 R4, c[0x0][0x388] ;  /* 0x0000e200ff047b82 */ /* 0x000eb00000000a00 */
[----:B------:R-:W3:Y:S01]  /*00c0*/  LDC.64 R2, c[0x0][0x390] ;  /* 0x0000e400ff027b82 */ /* 0x000ee20000000a00 */
[----:B-1----:R-:W-:-:S05]  /*00d0*/  IMAD.WIDE R6, R9, 0x4, R6 ;  /* 0x0000000409067825 */ /* 0x002fca00078e0206 */
[----:B0-----:R-:W4:Y:S01]  /*00e0*/  LDG.E R8, desc[UR4][R6.64] ;  /* 0x0000000406087981 */ /* 0x001f22000c1e1900 */
[----:B--2---:R-:W-:-:S05]  /*00f0*/  IMAD.WIDE R4, R9, 0x4, R4 ;  /* 0x0000000409047825 */ /* 0x004fca00078e0204 */
[----:B------:R-:W4:Y:S01]  /*0100*/  LDG.E R15, desc[UR4][R4.64] ;  /* 0x00000004040f7981 */ /* 0x000f22000c1e1900 */
[----:B---3--:R-:W-:-:S05]  /*0110*/  IMAD.WIDE R2, R11, 0x4, R2 ;  /* 0x000000040b027825 */ /* 0x008fca00078e0202 */
[----:B------:R-:W-:Y:S01]  /*0120*/  STG.E desc[UR4][R2.64+0x20], RZ ;  /* 0x000020ff02007986 */ /* 0x000fe2000c101904 */
[----:B----4-:R-:W-:-:S05]  /*0130*/  IMAD R17, R8, R15, RZ ;  /* 0x0000000f08117224 */ /* 0x010fca00078e02ff */
[----:B------:R0:W-:Y:S04]  /*0140*/  STG.E desc[UR4][R2.64], R17 ;  /* 0x0000001102007986 */ /* 0x0001e8000c101904 */
[----:B------:R-:W2:Y:S04]  /*0150*/  LDG.E R14, desc[UR4][R6.64] ;  /* 0x00000004060e7981 */ /* 0x000ea8000c1e1900 */
[----:B------:R-:W2:Y:S04]  /*0160*/  LDG.E R15, desc[UR4][R4.64+0x4] ;  /* 0x00000404040f7981 */ /* 0x000ea8000c1e1900 */
[----:B------:R-:W-:Y:S04]  /*0170*/  STG.E desc[UR4][R2.64+0x24], RZ ;  /* 0x000024ff02007986 */ /* 0x000fe8000c101904 */
[----:B------:R-:W3:Y:S01]  /*0180*/  LDG.E R12, desc[UR4][R2.64+0x24] ;  /* 0x00002404020c7981 */ /* 0x000ee2000c1e1900 */
[----:B--2---:R-:W-:-:S05]  /*0190*/  IMAD R15, R14, R15, RZ ;  /* 0x0000000f0e0f7224 */ /* 0x004fca00078e02ff */
[----:B------:R-:W-:Y:S04]  /*01a0*/  STG.E desc[UR4][R2.64+0x4], R15 ;  /* 0x0000040f02007986 */ /* 0x000fe8000c101904 */
[----:B------:R-:W2:Y:S04]  /*01b0*/  LDG.E R8, desc[UR4][R6.64] ;  /* 0x0000000406087981 */ /* 0x000ea8000c1e1900 */
[----:B------:R-:W2:Y:S04]  /*01c0*/  LDG.E R19, desc[UR4][R4.64+0x8] ;  /* 0x0000080404137981 */ /* 0x000ea8000c1e1900 */
[----:B------:R-:W-:Y:S01]  /*01d0*/  STG.E desc[UR4][R2.64+0x28], RZ ;  /* 0x000028ff02007986 */ /* 0x000fe2000c101904 */
[----:B--2---:R-:W-:-:S05]  /*01e0*/  IMAD R19, R8, R19, RZ ;  /* 0x0000001308137224 */ /* 0x004fca00078e02ff */
[----:B------:R1:W-:Y:S04]  /*01f0*/  STG.E desc[UR4][R2.64+0x8], R19 ;  /* 0x0000081302007986 */ /* 0x0003e8000c101904 */
[----:B------:R-:W2:Y:S04]  /*0200*/  LDG.E R8, desc[UR4][R6.64] ;  /* 0x0000000406087981 */ /* 0x000ea8000c1e1900 */
[----:B0-----:R-:W2:Y:S04]  /*0210*/  LDG.E R17, desc[UR4][R4.64+0xc] ;  /* 0x00000c0404117981 */ /* 0x001ea8000c1e1900 */
[----:B------:R-:W-:Y:S01]  /*0220*/  STG.E desc[UR4][R2.64+0x2c], RZ ;  /* 0x00002cff02007986 */ /* 0x000fe2000c101904 */
[----:B------:R-:W-:-:S03]  /*0230*/  HFMA2 R14, -RZ, RZ, 0, 0 ;  /* 0x00000000ff0e7431 */ /* 0x000fc600000001ff */
[----:B------:R-:W4:Y:S01]  /*0240*/  LDG.E R10, desc[UR4][R2.64+0x8] ;  /* 0x00000804020a7981 */ /* 0x000f22000c1e1900 */
[----:B--2---:R-:W-:-:S05]  /*0250*/  IMAD R17, R8, R17, RZ ;  /* 0x0000001108117224 */ /* 0x004fca00078e02ff */
[----:B------:R0:W-:Y:S04]  /*0260*/  STG.E desc[UR4][R2.64+0xc], R17 ;  /* 0x00000c1102007986 */ /* 0x0001e8000c101904 */
[----:B------:R-:W2:Y:S04]  /*0270*/  LDG.E R8, desc[UR4][R6.64] ;  /* 0x0000000406087981 */ /* 0x000ea8000c1e1900 */
[----:B------:R-:W2:Y:S04]  /*0280*/  LDG.E R21, desc[UR4][R4.64+0x10] ;  /* 0x0000100404157981 */ /* 0x000ea8000c1e1900 */
[----:B------:R-:W-:Y:S01]  /*0290*/  STG.E desc[UR4][R2.64+0x30], RZ ;  /* 0x000030ff02007986 */ /* 0x000fe2000c101904 */
[----:B--2---:R-:W-:-:S05]  /*02a0*/  IMAD R21, R8, R21, RZ ;  /* 0x0000001508157224 */ /* 0x004fca00078e02ff */
[----:B------:R2:W-:Y:S04]  /*02b0*/  STG.E desc[UR4][R2.64+0x10], R21 ;  /* 0x0000101502007986 */ /* 0x0005e8000c101904 */
[----:B------:R-:W5:Y:S04]  /*02c0*/  LDG.E R8, desc[UR4][R6.64] ;  /* 0x0000000406087981 */ /* 0x000f68000c1e1900 */
[----:B-1----:R-:W5:Y:S04]  /*02d0*/  LDG.E R19, desc[UR4][R4.64+0x14] ;  /* 0x0000140404137981 */ /* 0x002f68000c1e1900 */
[----:B------:R-:W-:Y:S01]  /*02e0*/  STG.E desc[UR4][R2.64+0x34], RZ ;  /* 0x000034ff02007986 */ /* 0x000fe2000c101904 */
[----:B-----5:R-:W-:-:S05]  /*02f0*/  IMAD R19, R8, R19, RZ ;  /* 0x0000001308137224 */ /* 0x020fca00078e02ff */
[----:B------:R1:W-:Y:S04]  /*0300*/  STG.E desc[UR4][R2.64+0x14], R19 ;  /* 0x0000141302007986 */ /* 0x0003e8000c101904 */
[----:B------:R-:W5:Y:S04]  /*0310*/  LDG.E R8, desc[UR4][R6.64] ;  /* 0x0000000406087981 */ /* 0x000f68000c1e1900 */
[----:B0-----:R-:W5:Y:S04]  /*0320*/  LDG.E R17, desc[UR4][R4.64+0x18] ;  /* 0x0000180404117981 */ /* 0x001f68000c1e1900 */
[----:B------:R-:W-:Y:S01]  /*0330*/  STG.E desc[UR4][R2.64+0x38], RZ ;  /* 0x000038ff02007986 */ /* 0x000fe2000c101904 */
[----:B-----5:R-:W-:-:S05]  /*0340*/  IMAD R17, R8, R17, RZ ;  /* 0x0000001108117224 */ /* 0x020fca00078e02ff */
[----:B------:R0:W-:Y:S04]  /*0350*/  STG.E desc[UR4][R2.64+0x18], R17 ;  /* 0x0000181102007986 */ /* 0x0001e8000c101904 */
[----:B------:R-:W5:Y:S04]  /*0360*/  LDG.E R8, desc[UR4][R6.64] ;  /* 0x0000000406087981 */ /* 0x000f68000c1e1900 */
[----:B--2---:R-:W5:Y:S04]  /*0370*/  LDG.E R21, desc[UR4][R4.64+0x1c] ;  /* 0x00001c0404157981 */ /* 0x004f68000c1e1900 */
[----:B------:R-:W-:Y:S01]  /*0380*/  STG.E desc[UR4][R2.64+0x3c], RZ ;  /* 0x00003cff02007986 */ /* 0x000fe2000c101904 */
[----:B-----5:R-:W-:-:S05]  /*0390*/  IMAD R21, R8, R21, RZ ;  /* 0x0000001508157224 */ /* 0x020fca00078e02ff */
[----:B------:R-:W-:Y:S04]  /*03a0*/  STG.E desc[UR4][R2.64+0x1c], R21 ;  /* 0x00001c1502007986 */ /* 0x000fe8000c101904 */
[----:B-1----:R-:W2:Y:S04]  /*03b0*/  LDG.E R19, desc[UR4][R6.64] ;  /* 0x0000000406137981 */ /* 0x002ea8000c1e1900 */
[----:B------:R-:W2:Y:S02]  /*03c0*/  LDG.E R8, desc[UR4][R4.64] ;  /* 0x0000000404087981 */ /* 0x000ea4000c1e1900 */
[----:B--2---:R-:W-:-:S05]  /*03d0*/  IMAD.HI.U32 R19, P0, R19, R8, R14 ;  /* 0x0000000813137227 */ /* 0x004fca000780000e */
[----:B------:R1:W-:Y:S04]  /*03e0*/  STG.E desc[UR4][R2.64+0x4], R19 ;  /* 0x0000041302007986 */ /* 0x0003e8000c101904 */
[----:B------:R-:W2:Y:S04]  /*03f0*/  LDG.E R8, desc[UR4][R6.64] ;  /* 0x0000000406087981 */ /* 0x000ea8000c1e1900 */
[----:B------:R-:W2:Y:S02]  /*0400*/  LDG.E R15, desc[UR4][R4.64+0x4] ;  /* 0x00000404040f7981 */ /* 0x000ea4000c1e1900 */
[----:B--2---:R-:W-:-:S05]  /*0410*/  IMAD.HI.U32 R15, R8, R15, RZ ;  /* 0x0000000f080f7227 */ /* 0x004fca00078e00ff */
[----:B----4-:R-:W-:Y:S02]  /*0420*/  IADD3.X R15, P0, PT, R15, R10, RZ, P0, !PT ;  /* 0x0000000a0f0f7210 */ /* 0x010fe4000071e4ff */
[----:B------:R-:W2:Y:S04]  /*0430*/  LDG.E R10, desc[UR4][R2.64+0xc] ;  /* 0x00000c04020a7981 */ /* 0x000ea8000c1e1900 */
[----:B------:R4:W-:Y:S04]  /*0440*/  STG.E desc[UR4][R2.64+0x8], R15 ;  /* 0x0000080f02007986 */ /* 0x0009e8000c101904 */
[----:B------:R-:W5:Y:S04]  /*0450*/  LDG.E R8, desc[UR4][R6.64] ;  /* 0x0000000406087981 */ /* 0x000f68000c1e1900 */
[----:B0-----:R-:W5:Y:S02]  /*0460*/  LDG.E R17, desc[UR4][R4.64+0x8] ;  /* 0x0000080404117981 */ /* 0x001f64000c1e1900 */
[----:B-----5:R-:W-:-:S05]  /*0470*/  IMAD.HI.U32 R17, R8, R17, RZ ;  /* 0x0000001108117227 */ /* 0x020fca00078e00ff */
[----:B--2---:R-:W-:Y:S02]  /*0480*/  IADD3.X R17, P0, PT, R17, R10, RZ, P0, !PT ;  /* 0x0000000a11117210 */ /* 0x004fe4000071e4ff */
[----:B------:R-:W4:Y:S04]  /*0490*/  LDG.E R10, desc[UR4][R2.64+0x10] ;  /* 0x00001004020a7981 */ /* 0x000f28000c1e1900 */
[----:B------:R0:W-:Y:S04]  /*04a0*/  STG.E desc[UR4][R2.64+0xc], R17 ;  /* 0x00000c1102007986 */ /* 0x0001e8000c101904 */
[----:B------:R-:W2:Y:S04]  /*04b0*/  LDG.E R8, desc[UR4][R6.64] ;  /* 0x0000000406087981 */ /* 0x000ea8000c1e1900 */
[----:B-1----:R-:W2:Y:S02]  /*04c0*/  LDG.E R19, desc[UR4][R4.64+0xc] ;  /* 0x00000c0404137981 */ /* 0x002ea4000c1e1900 */
[----:B--2---:R-:W-:-:S05]  /*04d0*/  IMAD.HI.U32 R19, R8, R19, RZ ;  /* 0x0000001308137227 */ /* 0x004fca00078e00ff */
[----:B----4-:R-:W-:Y:S02]  /*04e0*/  IADD3.X R15, P0, PT, R19, R10, RZ, P0, !PT ;  /* 0x0000000a130f7210 */ /* 0x010fe4000071e4ff */
[----:B------:R-:W0:Y:S04]  /*04f0*/  LDG.E R10, desc[UR4][R2.64+0x14] ;  /* 0x00001404020a7981 */ /* 0x000e28000c1e1900 */
[----:B------:R1:W-:Y:S04]  /*0500*/  STG.E desc[UR4][R2.64+0x10], R15 ;  /* 0x0000100f02007986 */ /* 0x0003e8000c101904 */
[----:B------:R-:W2:Y:S04]  /*0510*/  LDG.E R8, desc[UR4][R6.64] ;  /* 0x0000000406087981 */ /* 0x000ea8000c1e1900 */
[----:B------:R-:W2:Y:S02]  /*0520*/  LDG.E R19, desc[UR4][R4.64+0x10] ;  /* 0x0000100404137981 */ /* 0x000ea4000c1e1900 */
[----:B--2---:R-:W-:-:S05]  /*0530*/  IMAD.HI.U32 R19, R8, R19, RZ ;  /* 0x0000001308137227 */ /* 0x004fca00078e00ff */
[----:B0-----:R-:W-:Y:S02]  /*0540*/  IADD3.X R17, P0, PT, R19, R10, RZ, P0, !PT ;  /* 0x0000000a13117210 */ /* 0x001fe4000071e4ff */
[----:B------:R-:W1:Y:S04]  /*0550*/  LDG.E R10, desc[UR4][R2.64+0x18] ;  /* 0x00001804020a7981 */ /* 0x000e68000c1e1900 */
[----:B------:R0:W-:Y:S04]  /*0560*/  STG.E desc[UR4][R2.64+0x14], R17 ;  /* 0x0000141102007986 */ /* 0x0001e8000c101904 */
[----:B------:R-:W2:Y:S04]  /*0570*/  LDG.E R8, desc[UR4][R6.64] ;  /* 0x0000000406087981 */ /* 0x000ea8000c1e1900 */
[----:B------:R-:W2:Y:S02]  /*0580*/  LDG.E R19, desc[UR4][R4.64+0x14] ;  /* 0x0000140404137981 */ /* 0x000ea4000c1e1900 */
[----:B--2---:R-:W-:-:S05]  /*0590*/  IMAD.HI.U32 R19, R8, R19, RZ ;  /* 0x0000001308137227 */ /* 0x004fca00078e00ff */
[----:B-1----:R-:W-:Y:S02]  /*05a0*/  IADD3.X R15, P0, PT, R19, R10, RZ, P0, !PT ;  /* 0x0000000a130f7210 */ /* 0x002fe4000071e4ff */
        /* <DEDUP_REMOVED lines=11> */
[----:B-1----:R-:W-:Y:S02]  /*0660*/  IADD3.X R15, PT, PT, R19, R10, RZ, P0, !PT ;  /* 0x0000000a130f7210 */ /* 0x002fe400007fe4ff */
[----:B------:R-:W0:Y:S04]  /*0670*/  LDG.E R10, desc[UR4][R2.64+0x4] ;  /* 0x00000404020a7981 */ /* 0x000e28000c1e1900 */
[----:B------:R1:W-:Y:S04]  /*0680*/  STG.E desc[UR4][R2.64+0x20], R15 ;  /* 0x0000200f02007986 */ /* 0x0003e8000c101904 */
[----:B------:R-:W2:Y:S04]  /*0690*/  LDG.E R8, desc[UR4][R6.64+0x4] ;  /* 0x0000040406087981 */ /* 0x000ea8000c1e1900 */
[----:B------:R-:W2:Y:S02]  /*06a0*/  LDG.E R19, desc[UR4][R4.64] ;  /* 0x0000000404137981 */ /* 0x000ea4000c1e1900 */
[----:B--2---:R-:W-:-:S05]  /*06b0*/  IMAD R19, R8, R19, RZ ;  /* 0x0000001308137224 */ /* 0x004fca00078e02ff */
[----:B0-----:R-:W-:Y:S02]  /*06c0*/  IADD3 R17, P0, PT, R19, R10, RZ ;  /* 0x0000000a13117210 */ /* 0x001fe40007f1e0ff */
[----:B------:R-:W2:Y:S04]  /*06d0*/  LDG.E R10, desc[UR4][R2.64+0x8] ;  /* 0x00000804020a7981 */ /* 0x000ea8000c1e1900 */
[----:B------:R0:W-:Y:S04]  /*06e0*/  STG.E desc[UR4][R2.64+0x4], R17 ;  /* 0x0000041102007986 */ /* 0x0001e8000c101904 */
[----:B------:R-:W4:Y:S02]  /*06f0*/  LDG.E R19, desc[UR4][R4.64+0x4] ;  /* 0x0000040404137981 */ /* 0x000f24000c1e1900 */
[----:B----4-:R-:W-:-:S05]  /*0700*/  IMAD R19, R8, R19, RZ ;  /* 0x0000001308137224 */ /* 0x010fca00078e02ff */
[----:B--2---:R-:W-:Y:S02]  /*0710*/  IADD3.X R19, P0, PT, R19, R10, RZ, P0, !PT ;  /* 0x0000000a13137210 */ /* 0x004fe4000071e4ff */
[----:B------:R-:W2:Y:S04]  /*0720*/  LDG.E R10, desc[UR4][R2.64+0xc] ;  /* 0x00000c04020a7981 */ /* 0x000ea8000c1e1900 */
[----:B------:R4:W-:Y:S04]  /*0730*/  STG.E desc[UR4][R2.64+0x8], R19 ;  /* 0x0000081302007986 */ /* 0x0009e8000c101904 */
[----:B-1----:R-:W5:Y:S02]  /*0740*/  LDG.E R15, desc[UR4][R4.64+0x8] ;  /* 0x00000804040f7981 */ /* 0x002f64000c1e1900 */
[----:B-----5:R-:W-:-:S05]  /*0750*/  IMAD R15, R8, R15, RZ ;  /* 0x0000000f080f7224 */ /* 0x020fca00078e02ff */
[----:B--2---:R-:W-:Y:S02]  /*0760*/  IADD3.X R15, P0, PT, R15, R10, RZ, P0, !PT ;  /* 0x0000000a0f0f7210 */ /* 0x004fe4000071e4ff */
[----:B------:R-:W2:Y:S04]  /*0770*/  LDG.E R10, desc[UR4][R2.64+0x10] ;  /* 0x00001004020a7981 */ /* 0x000ea8000c1e1900 */
[----:B------:R1:W-:Y:S04]  /*0780*/  STG.E desc[UR4][R2.64+0xc], R15 ;  /* 0x00000c0f02007986 */ /* 0x0003e8000c101904 */
[----:B0-----:R-:W5:Y:S02]  /*0790*/  LDG.E R17, desc[UR4][R4.64+0xc] ;  /* 0x00000c0404117981 */ /* 0x001f64000c1e1900 */
[----:B-----5:R-:W-:-:S05]  /*07a0*/  IMAD R17, R8, R17, RZ ;  /* 0x0000001108117224 */ /* 0x020fca00078e02ff */
[----:B--2---:R-:W-:Y:S02]  /*07b0*/  IADD3.X R17, P0, PT, R17, R10, RZ, P0, !PT ;  /* 0x0000000a11117210 */ /* 0x004fe4000071e4ff */
[----:B------:R-:W2:Y:S04]  /*07c0*/  LDG.E R10, desc[UR4][R2.64+0x14] ;  /* 0x00001404020a7981 */ /* 0x000ea8000c1e1900 */
[----:B------:R0:W-:Y:S04]  /*07d0*/  STG.E desc[UR4][R2.64+0x10], R17 ;  /* 0x0000101102007986 */ /* 0x0001e8000c101904 */
[----:B----4-:R-:W4:Y:S02]  /*07e0*/  LDG.E R19, desc[UR4][R4.64+0x10] ;  /* 0x0000100404137981 */ /* 0x010f24000c1e1900 */
[----:B----4-:R-:W-:-:S05]  /*07f0*/  IMAD R19, R8, R19, RZ ;  /* 0x0000001308137224 */ /* 0x010fca00078e02ff */
[----:B--2---:R-:W-:Y:S02]  /*0800*/  IADD3.X R19, P0, PT, R19, R10, RZ, P0, !PT ;  /* 0x0000000a13137210 */ /* 0x004fe4000071e4ff */
[----:B------:R-:W2:Y:S04]  /*0810*/  LDG.E R10, desc[UR4][R2.64+0x18] ;  /* 0x00001804020a7981 */ /* 0x000ea8000c1e1900 */
[----:B------:R-:W-:Y:S04]  /*0820*/  STG.E desc[UR4][R2.64+0x14], R19 ;  /* 0x0000141302007986 */ /* 0x000fe8000c101904 */
[----:B-1----:R-:W4:Y:S02]  /*0830*/  LDG.E R15, desc[UR4][R4.64+0x14] ;  /* 0x00001404040f7981 */ /* 0x002f24000c1e1900 */
[----:B----4-:R-:W-:-:S05]  /*0840*/  IMAD R15, R8, R15, RZ ;  /* 0x0000000f080f7224 */ /* 0x010fca00078e02ff */
[----:B--2---:R-:W-:Y:S02]  /*0850*/  IADD3.X R15, P0, PT, R15, R10, RZ, P0, !PT ;  /* 0x0000000a0f0f7210 */ /* 0x004fe4000071e4ff */
[----:B------:R-:W2:Y:S04]  /*0860*/  LDG.E R10, desc[UR4][R2.64+0x1c] ;  /* 0x00001c04020a7981 */ /* 0x000ea8000c1e1900 */
[----:B------:R1:W-:Y:S04]  /*0870*/  STG.E desc[UR4][R2.64+0x18], R15 ;  /* 0x0000180f02007986 */ /* 0x0003e8000c101904 */
[----:B0-----:R-:W4:Y:S04]  /*0880*/  LDG.E R17, desc[UR4][R4.64+0x18] ;  /* 0x0000180404117981 */ /* 0x001f28000c1e1900 */
[----:B-1----:R-:W5:Y:S01]  /*0890*/  LDG.E R15, desc[UR4][R2.64+0x8] ;  /* 0x00000804020f7981 */ /* 0x002f62000c1e1900 */
[----:B----4-:R-:W-:-:S05]  /*08a0*/  IMAD R17, R8, R17, RZ ;  /* 0x0000001108117224 */ /* 0x010fca00078e02ff */
[----:B--2---:R-:W-:Y:S02]  /*08b0*/  IADD3.X R17, P0, PT, R17, R10, RZ, P0, !PT ;  /* 0x0000000a11117210 */ /* 0x004fe4000071e4ff */
[----:B------:R-:W2:Y:S04]  /*08c0*/  LDG.E R10, desc[UR4][R2.64+0x20] ;  /* 0x00002004020a7981 */ /* 0x000ea8000c1e1900 */
[----:B------:R0:W-:Y:S04]  /*08d0*/  STG.E desc[UR4][R2.64+0x1c], R17 ;  /* 0x00001c1102007986 */ /* 0x0001e8000c101904 */
[----:B------:R-:W4:Y:S02]  /*08e0*/  LDG.E R19, desc[UR4][R4.64+0x1c] ;  /* 0x00001c0404137981 */ /* 0x000f24000c1e1900 */
[----:B----4-:R-:W-:-:S05]  /*08f0*/  IMAD R19, R8, R19, RZ ;  /* 0x0000001308137224 */ /* 0x010fca00078e02ff */
[----:B--2---:R-:W-:Y:S02]  /*0900*/  IADD3.X R19, P0, PT, R19, R10, RZ, P0, !PT ;  /* 0x0000000a13137210 */ /* 0x004fe4000071e4ff */
[----:B------:R-:W2:Y:S02]  /*0910*/  LDG.E R10, desc[UR4][R2.64+0xc] ;  /* 0x00000c04020a7981 */ /* 0x000ea4000c1e1900 */
[----:B---3--:R-:W-:Y:S02]  /*0920*/  IADD3.X R21, PT, PT, RZ, R12, RZ, P0, !PT ;  /* 0x0000000cff157210 */ /* 0x008fe400007fe4ff */
[----:B------:R1:W-:Y:S04]  /*0930*/  STG.E desc[UR4][R2.64+0x20], R19 ;  /* 0x0000201302007986 */ /* 0x0003e8000c101904 */
[----:B------:R-:W-:Y:S04]  /*0940*/  STG.E desc[UR4][R2.64+0x24], R21 ;  /* 0x0000241502007986 */ /* 0x000fe8000c101904 */
[----:B------:R-:W5:Y:S04]  /*0950*/  LDG.E R23, desc[UR4][R4.64] ;  /* 0x0000000404177981 */ /* 0x000f68000c1e1900 */
[----:B------:R-:W3:Y:S01]  /*0960*/  LDG.E R12, desc[UR4][R2.64+0x28] ;  /* 0x00002804020c7981 */ /* 0x000ee2000c1e1900 */
[----:B-----5:R-:W-:-:S05]  /*0970*/  IMAD.HI.U32 R23, P0, R8, R23, R14 ;  /* 0x0000001708177227 */ /* 0x020fca000780000e */
[----:B------:R-:W-:Y:S04]  /*0980*/  STG.E desc[UR4][R2.64+0x8], R23 ;  /* 0x0000081702007986 */ /* 0x000fe8000c101904 */
[----:B------:R-:W4:Y:S02]  /*0990*/  LDG.E R15, desc[UR4][R4.64+0x4] ;  /* 0x00000404040f7981 */ /* 0x000f24000c1e1900 */
[----:B----4-:R-:W-:-:S05]  /*09a0*/  IMAD.HI.U32 R15, R8, R15, RZ ;  /* 0x0000000f080f7227 */ /* 0x010fca00078e00ff */
[----:B--2---:R-:W-:Y:S02]  /*09b0*/  IADD3.X R15, P0, PT, R15, R10, RZ, P0, !PT ;  /* 0x0000000a0f0f7210 */ /* 0x004fe4000071e4ff */
[----:B------:R-:W2:Y:S04]  /*09c0*/  LDG.E R10, desc[UR4][R2.64+0x10] ;  /* 0x00001004020a7981 */ /* 0x000ea8000c1e1900 */
[----:B------:R4:W-:Y:S04]  /*09d0*/  STG.E desc[UR4][R2.64+0xc], R15 ;  /* 0x00000c0f02007986 */ /* 0x0009e8000c101904 */
[----:B0-----:R-:W5:Y:S02]  /*09e0*/  LDG.E R17, desc[UR4][R4.64+0x8] ;  /* 0x0000080404117981 */ /* 0x001f64000c1e1900 */
[----:B-----5:R-:W-:-:S05]  /*09f0*/  IMAD.HI.U32 R17, R8, R17, RZ ;  /* 0x0000001108117227 */ /* 0x020fca00078e00ff */
[----:B--2---:R-:W-:Y:S02]  /*0a00*/  IADD3.X R17, P0, PT, R17, R10, RZ, P0, !PT ;  /* 0x0000000a11117210 */ /* 0x004fe4000071e4ff */
[----:B------:R-:W2:Y:S04]  /*0a10*/  LDG.E R10, desc[UR4][R2.64+0x14] ;  /* 0x00001404020a7981 */ /* 0x000ea8000c1e1900 */
[----:B------:R0:W-:Y:S04]  /*0a20*/  STG.E desc[UR4][R2.64+0x10], R17 ;  /* 0x0000101102007986 */ /* 0x0001e8000c101904 */
[----:B-1----:R-:W5:Y:S02]  /*0a30*/  LDG.E R19, desc[UR4][R4.64+0xc] ;  /* 0x00000c0404137981 */ /* 0x002f64000c1e1900 */
[----:B-----5:R-:W-:-:S05]  /*0a40*/  IMAD.HI.U32 R19, R8, R19, RZ ;  /* 0x0000001308137227 */ /* 0x020fca00078e00ff */
[----:B--2---:R-:W-:Y:S02]  /*0a50*/  IADD3.X R19, P0, PT, R19, R10, RZ, P0, !PT ;  /* 0x0000000a13137210 */ /* 0x004fe4000071e4ff */
[----:B------:R-:W2:Y:S04]  /*0a60*/  LDG.E R10, desc[UR4][R2.64+0x18] ;  /* 0x00001804020a7981 */ /* 0x000ea8000c1e1900 */
[----:B------:R1:W-:Y:S04]  /*0a70*/  STG.E desc[UR4][R2.64+0x14], R19 ;  /* 0x0000141302007986 */ /* 0x0003e8000c101904 */
[----:B----4-:R-:W4:Y:S02]  /*0a80*/  LDG.E R15, desc[UR4][R4.64+0x10] ;  /* 0x00001004040f7981 */ /* 0x010f24000c1e1900 */
        /* <DEDUP_REMOVED lines=16> */
[----:B--2---:R-:W-:Y:S02]  /*0b90*/  IADD3.X R15, PT, PT, R15, R10, RZ, P0, !PT ;  /* 0x0000000a0f0f7210 */ /* 0x004fe400007fe4ff */
[----:B------:R-:W2:Y:S04]  /*0ba0*/  LDG.E R10, desc[UR4][R2.64+0x8] ;  /* 0x00000804020a7981 */ /* 0x000ea8000c1e1900 */
[----:B------:R4:W-:Y:S04]  /*0bb0*/  STG.E desc[UR4][R2.64+0x24], R15 ;  /* 0x0000240f02007986 */ /* 0x0009e8000c101904 */
[----:B------:R-:W5:Y:S04]  /*0bc0*/  LDG.E R8, desc[UR4][R6.64+0x8] ;  /* 0x0000080406087981 */ /* 0x000f68000c1e1900 */
[----:B0-----:R-:W5:Y:S02]  /*0bd0*/  LDG.E R17, desc[UR4][R4.64] ;  /* 0x0000000404117981 */ /* 0x001f64000c1e1900 */
[----:B-----5:R-:W-:-:S05]  /*0be0*/  IMAD R17, R8, R17, RZ ;  /* 0x0000001108117224 */ /* 0x020fca00078e02ff */
[----:B--2---:R-:W-:Y:S02]  /*0bf0*/  IADD3 R17, P0, PT, R17, R10, RZ ;  /* 0x0000000a11117210 */ /* 0x004fe40007f1e0ff */
[----:B------:R-:W2:Y:S04]  /*0c00*/  LDG.E R10, desc[UR4][R2.64+0xc] ;  /* 0x00000c04020a7981 */ /* 0x000ea8000c1e1900 */
[----:B------:R0:W-:Y:S04]  /*0c10*/  STG.E desc[UR4][R2.64+0x8], R17 ;  /* 0x0000081102007986 */ /* 0x0001e8000c101904 */
[----:B-1----:R-:W5:Y:S02]  /*0c20*/  LDG.E R19, desc[UR4][R4.64+0x4] ;  /* 0x0000040404137981 */ /* 0x002f64000c1e1900 */
        /* <DEDUP_REMOVED lines=14> */
[----:B-1----:R-:W5:Y:S02]  /*0d10*/  LDG.E R19, desc[UR4][R4.64+0x10] ;  /* 0x0000100404137981 */ /* 0x002f64000c1e1900 */
[----:B-----5:R-:W-:-:S05]  /*0d20*/  IMAD R19, R8, R19, RZ ;  /* 0x0000001308137224 */ /* 0x020fca00078e02ff */
[----:B--2---:R-:W-:Y:S02]  /*0d30*/  IADD3.X R19, P0, PT, R19, R10, RZ, P0, !PT ;  /* 0x0000000a13137210 */ /* 0x004fe4000071e4ff */
[----:B------:R-:W2:Y:S04]  /*0d40*/  LDG.E R10, desc[UR4][R2.64+0x1c] ;  /* 0x00001c04020a7981 */ /* 0x000ea8000c1e1900 */
[----:B------:R-:W-:Y:S04]  /*0d50*/  STG.E desc[UR4][R2.64+0x18], R19 ;  /* 0x0000181302007986 */ /* 0x000fe8000c101904 */
[----:B----4-:R-:W4:Y:S02]  /*0d60*/  LDG.E R15, desc[UR4][R4.64+0x14] ;  /* 0x00001404040f7981 */ /* 0x010f24000c1e1900 */
        /* <DEDUP_REMOVED lines=349> */
[----:B------:R-:W5:Y:S02]  /*2340*/  LDG.E R23, desc[UR4][R4.64] ;  /* 0x0000000404177981 */ /* 0x000f64000c1e1900 */
[----:B-----5:R-:W-:-:S05]  /*2350*/  IMAD.HI.U32 R23, P0, R8, R23, R14 ;  /* 0x0000001708177227 */ /* 0x020fca000780000e */
[----:B------:R-:W-:Y:S04]  /*2360*/  STG.E desc[UR4][R2.64+0x1c], R23 ;  /* 0x00001c1702007986 */ /* 0x000fe8000c101904 */
[----:B------:R-:W3:Y:S02]  /*2370*/  LDG.E R15, desc[UR4][R4.64+0x4] ;  /* 0x00000404040f7981 */ /* 0x000ee4000c1e1900 */
[----:B---3--:R-:W-:-:S05]  /*2380*/  IMAD.HI.U32 R15, R8, R15, RZ ;  /* 0x0000000f080f7227 */ /* 0x008fca00078e00ff */
[----:B--2---:R-:W-:Y:S02]  /*2390*/  IADD3.X R15, P0, PT, R15, R10, RZ, P0, !PT ;  /* 0x0000000a0f0f7210 */ /* 0x004fe4000071e4ff */
[----:B------:R-:W2:Y:S04]  /*23a0*/  LDG.E R10, desc[UR4][R2.64+0x24] ;  /* 0x00002404020a7981 */ /* 0x000ea8000c1e1900 */
[----:B------:R3:W-:Y:S04]  /*23b0*/  STG.E desc[UR4][R2.64+0x20], R15 ;  /* 0x0000200f02007986 */ /* 0x0007e8000c101904 */
[----:B0-----:R-:W4:Y:S02]  /*23c0*/  LDG.E R17, desc[UR4][R4.64+0x8] ;  /* 0x0000080404117981 */ /* 0x001f24000c1e1900 */
[----:B----4-:R-:W-:-:S05]  /*23d0*/  IMAD.HI.U32 R17, R8, R17, RZ ;  /* 0x0000001108117227 */ /* 0x010fca00078e00ff */
[----:B--2---:R-:W-:Y:S02]  /*23e0*/  IADD3.X R17, P0, PT, R17, R10, RZ, P0, !PT ;  /* 0x0000000a11117210 */ /* 0x004fe4000071e4ff */
[----:B------:R-:W2:Y:S04]  /*23f0*/  LDG.E R10, desc[UR4][R2.64+0x28] ;  /* 0x00002804020a7981 */ /* 0x000ea8000c1e1900 */
[----:B------:R0:W-:Y:S04]  /*2400*/  STG.E desc[UR4][R2.64+0x24], R17 ;  /* 0x0000241102007986 */ /* 0x0001e8000c101904 */
[----:B-1----:R-:W4:Y:S02]  /*2410*/  LDG.E R19, desc[UR4][R4.64+0xc] ;  /* 0x00000c0404137981 */ /* 0x002f24000c1e1900 */
[----:B----4-:R-:W-:-:S05]  /*2420*/  IMAD.HI.U32 R19, R8, R19, RZ ;  /* 0x0000001308137227 */ /* 0x010fca00078e00ff */
[----:B--2---:R-:W-:Y:S02]  /*2430*/  IADD3.X R19, P0, PT, R19, R10, RZ, P0, !PT ;  /* 0x0000000a13137210 */ /* 0x004fe4000071e4ff */
[----:B------:R-:W2:Y:S04]  /*2440*/  LDG.E R10, desc[UR4][R2.64+0x2c] ;  /* 0x00002c04020a7981 */ /* 0x000ea8000c1e1900 */
[----:B------:R1:W-:Y:S04]  /*2450*/  STG.E desc[UR4][R2.64+0x28], R19 ;  /* 0x0000281302007986 */ /* 0x0003e8000c101904 */
[----:B---3--:R-:W3:Y:S02]  /*2460*/  LDG.E R15, desc[UR4][R4.64+0x10] ;  /* 0x00001004040f7981 */ /* 0x008ee4000c1e1900 */
        /* <DEDUP_REMOVED lines=15> */
[----:B---3--:R-:W-:-:S02]  /*2560*/  IMAD.HI.U32 R15, R8, R15, RZ ;  /* 0x0000000f080f7227 */ /* 0x008fc400078e00ff */
[----:B------:R-:W3:Y:S03]  /*2570*/  LDG.E R8, desc[UR4][R2.64+0x1c] ;  /* 0x00001c0402087981 */ /* 0x000ee6000c1e1900 */
[----:B--2---:R-:W-:Y:S02]  /*2580*/  IADD3.X R15, PT, PT, R15, R10, RZ, P0, !PT ;  /* 0x0000000a0f0f7210 */ /* 0x004fe400007fe4ff */
[----:B------:R-:W2:Y:S04]  /*2590*/  LDG.E R10, desc[UR4][R2.64+0x3c] ;  /* 0x00003c04020a7981 */ /* 0x000ea8000c1e1900 */
[----:B------:R4:W-:Y:S04]  /*25a0*/  STG.E desc[UR4][R2.64+0x38], R15 ;  /* 0x0000380f02007986 */ /* 0x0009e8000c101904 */
[----:B------:R-:W5:Y:S04]  /*25b0*/  LDG.E R6, desc[UR4][R6.64+0x1c] ;  /* 0x00001c0406067981 */ /* 0x000f68000c1e1900 */
[----:B0-----:R-:W5:Y:S02]  /*25c0*/  LDG.E R17, desc[UR4][R4.64] ;  /* 0x0000000404117981 */ /* 0x001f64000c1e1900 */
[----:B-----5:R-:W-:-:S05]  /*25d0*/  IMAD R17, R6, R17, RZ ;  /* 0x0000001106117224 */ /* 0x020fca00078e02ff */
[----:B---3--:R-:W-:Y:S02]  /*25e0*/  IADD3 R17, P0, PT, R17, R8, RZ ;  /* 0x0000000811117210 */ /* 0x008fe40007f1e0ff */
[----:B------:R-:W3:Y:S04]  /*25f0*/  LDG.E R8, desc[UR4][R2.64+0x20] ;  /* 0x0000200402087981 */ /* 0x000ee8000c1e1900 */
[----:B------:R0:W-:Y:S04]  /*2600*/  STG.E desc[UR4][R2.64+0x1c], R17 ;  /* 0x00001c1102007986 */ /* 0x0001e8000c101904 */
[----:B-1----:R-:W5:Y:S02]  /*2610*/  LDG.E R19, desc[UR4][R4.64+0x4] ;  /* 0x0000040404137981 */ /* 0x002f64000c1e1900 */
[----:B-----5:R-:W-:-:S05]  /*2620*/  IMAD R19, R6, R19, RZ ;  /* 0x0000001306137224 */ /* 0x020fca00078e02ff */
[----:B---3--:R-:W-:Y:S02]  /*2630*/  IADD3.X R19, P0, PT, R19, R8, RZ, P0, !PT ;  /* 0x0000000813137210 */ /* 0x008fe4000071e4ff */
[----:B------:R-:W3:Y:S04]  /*2640*/  LDG.E R8, desc[UR4][R2.64+0x24] ;  /* 0x0000240402087981 */ /* 0x000ee8000c1e1900 */
[----:B------:R-:W-:Y:S04]  /*2650*/  STG.E desc[UR4][R2.64+0x20], R19 ;  /* 0x0000201302007986 */ /* 0x000fe8000c101904 */
[----:B------:R-:W5:Y:S02]  /*2660*/  LDG.E R7, desc[UR4][R4.64+0x8] ;  /* 0x0000080404077981 */ /* 0x000f64000c1e1900 */
[----:B-----5:R-:W-:-:S05]  /*2670*/  IMAD R7, R6, R7, RZ ;  /* 0x0000000706077224 */ /* 0x020fca00078e02ff */
[----:B---3--:R-:W-:Y:S02]  /*2680*/  IADD3.X R7, P0, PT, R7, R8, RZ, P0, !PT ;  /* 0x0000000807077210 */ /* 0x008fe4000071e4ff */
[----:B------:R-:W3:Y:S04]  /*2690*/  LDG.E R8, desc[UR4][R2.64+0x28] ;  /* 0x0000280402087981 */ /* 0x000ee8000c1e1900 */
[----:B------:R1:W-:Y:S04]  /*26a0*/  STG.E desc[UR4][R2.64+0x24], R7 ;  /* 0x0000240702007986 */ /* 0x0003e8000c101904 */
[----:B----4-:R-:W4:Y:S02]  /*26b0*/  LDG.E R15, desc[UR4][R4.64+0xc] ;  /* 0x00000c04040f7981 */ /* 0x010f24000c1e1900 */
[----:B----4-:R-:W-:-:S05]  /*26c0*/  IMAD R15, R6, R15, RZ ;  /* 0x0000000f060f7224 */ /* 0x010fca00078e02ff */
[----:B---3--:R-:W-:Y:S02]  /*26d0*/  IADD3.X R15, P0, PT, R15, R8, RZ, P0, !PT ;  /* 0x000000080f0f7210 */ /* 0x008fe4000071e4ff */
[----:B------:R-:W3:Y:S04]  /*26e0*/  LDG.E R8, desc[UR4][R2.64+0x2c] ;  /* 0x00002c0402087981 */ /* 0x000ee8000c1e1900 */
[----:B------:R4:W-:Y:S04]  /*26f0*/  STG.E desc[UR4][R2.64+0x28], R15 ;  /* 0x0000280f02007986 */ /* 0x0009e8000c101904 */
[----:B0-----:R-:W5:Y:S02]  /*2700*/  LDG.E R17, desc[UR4][R4.64+0x10] ;  /* 0x0000100404117981 */ /* 0x001f64000c1e1900 */
[----:B-----5:R-:W-:-:S05]  /*2710*/  IMAD R17, R6, R17, RZ ;  /* 0x0000001106117224 */ /* 0x020fca00078e02ff */
[----:B---3--:R-:W-:Y:S02]  /*2720*/  IADD3.X R17, P0, PT, R17, R8, RZ, P0, !PT ;  /* 0x0000000811117210 */ /* 0x008fe4000071e4ff */
[----:B------:R-:W3:Y:S04]  /*2730*/  LDG.E R8, desc[UR4][R2.64+0x30] ;  /* 0x0000300402087981 */ /* 0x000ee8000c1e1900 */
[----:B------:R0:W-:Y:S04]  /*2740*/  STG.E desc[UR4][R2.64+0x2c], R17 ;  /* 0x00002c1102007986 */ /* 0x0001e8000c101904 */
[----:B-1----:R-:W5:Y:S02]  /*2750*/  LDG.E R7, desc[UR4][R4.64+0x14] ;  /* 0x0000140404077981 */ /* 0x002f64000c1e1900 */
[----:B-----5:R-:W-:-:S05]  /*2760*/  IMAD R7, R6, R7, RZ ;  /* 0x0000000706077224 */ /* 0x020fca00078e02ff */
[----:B---3--:R-:W-:Y:S02]  /*2770*/  IADD3.X R7, P0, PT, R7, R8, RZ, P0, !PT ;  /* 0x0000000807077210 */ /* 0x008fe4000071e4ff */
[----:B------:R-:W3:Y:S04]  /*2780*/  LDG.E R8, desc[UR4][R2.64+0x34] ;  /* 0x0000340402087981 */ /* 0x000ee8000c1e1900 */
[----:B------:R2:W-:Y:S04]  /*2790*/  STG.E desc[UR4][R2.64+0x30], R7 ;  /* 0x0000300702007986 */ /* 0x0005e8000c101904 */
[----:B----4-:R-:W4:Y:S02]  /*27a0*/  LDG.E R15, desc[UR4][R4.64+0x18] ;  /* 0x00001804040f7981 */ /* 0x010f24000c1e1900 */
[----:B----4-:R-:W-:-:S05]  /*27b0*/  IMAD R15, R6, R15, RZ ;  /* 0x0000000f060f7224 */ /* 0x010fca00078e02ff */
[----:B---3--:R-:W-:Y:S02]  /*27c0*/  IADD3.X R19, P0, PT, R15, R8, RZ, P0, !PT ;  /* 0x000000080f137210 */ /* 0x008fe4000071e4ff */
[----:B------:R-:W0:Y:S04]  /*27d0*/  LDG.E R8, desc[UR4][R2.64+0x38] ;  /* 0x0000380402087981 */ /* 0x000e28000c1e1900 */
[----:B------:R-:W-:Y:S04]  /*27e0*/  STG.E desc[UR4][R2.64+0x34], R19 ;  /* 0x0000341302007986 */ /* 0x000fe8000c101904 */
[----:B------:R-:W3:Y:S02]  /*27f0*/  LDG.E R15, desc[UR4][R4.64+0x1c] ;  /* 0x00001c04040f7981 */ /* 0x000ee4000c1e1900 */
[----:B---3--:R-:W-:-:S05]  /*2800*/  IMAD R15, R6, R15, RZ ;  /* 0x0000000f060f7224 */ /* 0x008fca00078e02ff */
[----:B0-----:R-:W-:Y:S02]  /*2810*/  IADD3.X R17, P0, PT, R15, R8, RZ, P0, !PT ;  /* 0x000000080f117210 */ /* 0x001fe4000071e4ff */
[----:B------:R-:W3:Y:S02]  /*2820*/  LDG.E R15, desc[UR4][R2.64+0x20] ;  /* 0x00002004020f7981 */ /* 0x000ee4000c1e1900 */
[----:B--2---:R-:W-:Y:S02]  /*2830*/  IADD3.X R7, PT, PT, RZ, R10, RZ, P0, !PT ;  /* 0x0000000aff077210 */ /* 0x004fe400007fe4ff */
[----:B------:R-:W-:Y:S04]  /*2840*/  STG.E desc[UR4][R2.64+0x38], R17 ;  /* 0x0000381102007986 */ /* 0x000fe8000c101904 */
[----:B------:R0:W-:Y:S04]  /*2850*/  STG.E desc[UR4][R2.64+0x3c], R7 ;  /* 0x00003c0702007986 */ /* 0x0001e8000c101904 */
[----:B------:R-:W3:Y:S04]  /*2860*/  LDG.E R21, desc[UR4][R4.64] ;  /* 0x0000000404157981 */ /* 0x000ee8000c1e1900 */
[----:B------:R-:W2:Y:S04]  /*2870*/  LDG.E R8, desc[UR4][R2.64+0x24] ;  /* 0x0000240402087981 */ /* 0x000ea8000c1e1900 */
[----:B0-----:R-:W4:Y:S01]  /*2880*/  LDG.E R7, desc[UR4][R2.64+0x28] ;  /* 0x0000280402077981 */ /* 0x001f22000c1e1900 */
[----:B---3--:R-:W-:-:S05]  /*2890*/  IMAD.HI.U32 R21, P0, R6, R21, R14 ;  /* 0x0000001506157227 */ /* 0x008fca000780000e */
[----:B------:R-:W-:Y:S04]  /*28a0*/  STG.E desc[UR4][R2.64+0x20], R21 ;  /* 0x0000201502007986 */ /* 0x000fe8000c101904 */
[----:B------:R-:W3:Y:S02]  /*28b0*/  LDG.E R15, desc[UR4][R4.64+0x4] ;  /* 0x00000404040f7981 */ /* 0x000ee4000c1e1900 */
[----:B---3--:R-:W-:-:S05]  /*28c0*/  IMAD.HI.U32 R15, R6, R15, RZ ;  /* 0x0000000f060f7227 */ /* 0x008fca00078e00ff */
[----:B--2---:R-:W-:-:S05]  /*28d0*/  IADD3.X R15, P0, PT, R15, R8, RZ, P0, !PT ;  /* 0x000000080f0f7210 */ /* 0x004fca000071e4ff */
[----:B------:R0:W-:Y:S04]  /*28e0*/  STG.E desc[UR4][R2.64+0x24], R15 ;  /* 0x0000240f02007986 */ /* 0x0001e8000c101904 */
[----:B------:R-:W2:Y:S02]  /*28f0*/  LDG.E R17, desc[UR4][R4.64+0x8] ;  /* 0x0000080404117981 */ /* 0x000ea4000c1e1900 */
[----:B--2---:R-:W-:-:S05]  /*2900*/  IMAD.HI.U32 R8, R6, R17, RZ ;  /* 0x0000001106087227 */ /* 0x004fca00078e00ff */
[----:B----4-:R-:W-:Y:S02]  /*2910*/  IADD3.X R7, P0, PT, R8, R7, RZ, P0, !PT ;  /* 0x0000000708077210 */ /* 0x010fe4000071e4ff */
[----:B------:R-:W2:Y:S04]  /*2920*/  LDG.E R8, desc[UR4][R2.64+0x2c] ;  /* 0x00002c0402087981 */ /* 0x000ea8000c1e1900 */
[----:B------:R1:W-:Y:S04]  /*2930*/  STG.E desc[UR4][R2.64+0x28], R7 ;  /* 0x0000280702007986 */ /* 0x0003e8000c101904 */
        /* <DEDUP_REMOVED lines=20> */
[----:B0-----:R-:W3:Y:S01]  /*2a80*/  LDG.E R15, desc[UR4][R4.64+0x1c] ;  /* 0x00001c04040f7981 */ /* 0x001ee2000c1e1900 */
[----:B------:R-:W-:-:S02]  /*2a90*/  IADD3 R13, PT, PT, R0, R13, RZ ;  /* 0x0000000d000d7210 */ /* 0x000fc40007ffe0ff */
[C---:B------:R-:W-:Y:S02]  /*2aa0*/  LEA R9, R0.reuse, R9, 0x3 ;  /* 0x0000000900097211 */ /* 0x040fe400078e18ff */
[----:B------:R-:W-:Y:S01]  /*2ab0*/  LEA R11, R0, R11, 0x4 ;  /* 0x0000000b000b7211 */ /* 0x000fe200078e20ff */
[----:B---3--:R-:W-:-:S05]  /*2ac0*/  IMAD.HI.U32 R15, R6, R15, RZ ;  /* 0x0000000f060f7227 */ /* 0x008fca00078e00ff */
[----:B--2---:R-:W-:-:S05]  /*2ad0*/  IADD3.X R15, PT, PT, R15, R8, RZ, P0, !PT ;  /* 0x000000080f0f7210 */ /* 0x004fca00007fe4ff */
[----:B------:R1:W-:Y:S01]  /*2ae0*/  STG.E desc[UR4][R2.64+0x3c], R15 ;  /* 0x00003c0f02007986 */ /* 0x0003e2000c101904 */
[----:B------:R-:W-:-:S13]  /*2af0*/  ISETP.GE.AND P0, PT, R13, 0x3e8, PT ;  /* 0x000003e80d00780c */ /* 0x000fda0003f06270 */
[----:B-1----:R-:W-:Y:S05]  /*2b00*/  @!P0 BRA `(.L_x_8) ;  /* 0xffffffd400648947 */ /* 0x002fea000383ffff */
[----:B------:R-:W-:Y:S05]  /*2b10*/  EXIT ;  /* 0x000000000000794d */ /* 0x000fea0003800000 */
.L_x_9:
        /* <DEDUP_REMOVED lines=14> */
.L_x_11:


//--------------------- .nv.shared.reserved.0     --------------------------
	.section	.nv.shared.reserved.0,"aw",@nobits
	.weak		__nv_reservedSMEM_offset_0_alias
	.size		__nv_reservedSMEM_offset_0_alias, 0, 64
	.other		__nv_reservedSMEM_offset_0_alias,@"STO_CUDA_RESERVED_SHARED STV_DEFAULT"
__nv_reservedSMEM_offset_0_alias:
	.zero		0
	.zero		64


//--------------------- .nv.constant0._Z6func_2PjS_S_ --------------------------
	.section	.nv.constant0._Z6func_2PjS_S_,"a",@progbits
	.sectionflags	@""
	.align	4
.nv.constant0._Z6func_2PjS_S_:
	.zero		920


//--------------------- .nv.constant0._Z6func_1PjS_S_ --------------------------
	.section	.nv.constant0._Z6func_1PjS_S_,"a",@progbits
	.sectionflags	@""
	.align	4
.nv.constant0._Z6func_1PjS_S_:
	.zero		920


//--------------------- SYMBOLS --------------------------

	.type		.nv.reservedSmem.offset0,@object
	.size		.nv.reservedSmem.offset0,0x4
